	.target	sm_90a

	.elftype	@"ET_EXEC"


//--------------------- .note.nv.tkinfo           --------------------------
	.section	.note.nv.tkinfo,"",@"SHT_NOTE"
	.sectionflags	@"SHF_NOTE_NV_TKINFO"
	.tkinfo
        /*0018*/ 	.word	0x00000002
        /*0030*/ 	.string	""
        /*0030*/ 	.string	"ptxas"
        /*0030*/ 	.string	"Cuda compilation tools, release 13.0, V13.0.88"
        /*0030*/ 	.string	"Build cuda_13.0.r13.0/compiler.36424714_0"
        /*0030*/ 	.string	"-arch sm_90a -m 64 "



//--------------------- .note.nv.cuinfo           --------------------------
	.section	.note.nv.cuinfo,"",@"SHT_NOTE"
	.sectionflags	@"SHF_NOTE_NV_CUINFO"
        /*0018*/ 	.short	0x0002
        /*001a*/ 	.short	0x005a
        /*001c*/ 	.short	0x0082
	.zero		2


//--------------------- .nv.info                  --------------------------
	.section	.nv.info,"",@"SHT_CUDA_INFO"
	.align	4


	//----- nvinfo : EIATTR_REGCOUNT
	.align		4
        /*0000*/ 	.byte	0x04, 0x2f
        /*0002*/ 	.short	(.L_15 - .L_14)
	.align		4
.L_14:
        /*0004*/ 	.word	index@(_ZN7cutlass13device_kernelINS_4gemm6kernel13GemmUniversalIN4cute5tupleIJiiiiEEENS1_10collective13CollectiveMmaINS1_34MainloopSm90TmaGmmaWarpSpecializedILi28ENS5_IJNS4_1CILi1EEESB_SB_EEENS1_35KernelTmaWarpSpecializedCooperativeEEENS5_IJNSA_ILi128EEESF_NSA_ILi32EEEEEEaNS5_IJlSB_lEEEaSI_NS4_8TiledMMAINS4_8MMA_AtomIJNS4_4SM904GMMA27MMA_64x128x32_S32S8S8_SS_TNEEEENS4_6LayoutINS5_IJNSA_ILi2EEESB_SB_EEENS5_IJSB_NSA_ILi0EEESS_EEEEENS5_IJNS4_10UnderscoreESV_SV_EEEEENS4_13SM90_TMA_LOADENS4_14ComposedLayoutINS4_7SwizzleILi1ELi4ELi3EEENS4_18smem_ptr_flag_bitsILi8EEENSP_INS5_IJNSA_ILi8EEESG_EEENS5_IJSG_SB_EEEEEEEvNS4_8identityESY_S18_vS19_EENS_8epilogue10collective6detail29Sm90TmaWarpSpecializedAdapterINS1C_15DefaultEpilogueIaSI_SI_NS1B_6thread17LinearCombinationIaLi1EiiLNS1G_9ScaleType4KindE0ELNS_15FloatRoundStyleE2EaEENS1_15EpilogueDefaultEEEEEvvEEEEvNT_6ParamsE)
        /*0008*/ 	.word	0x000000a8


	//----- nvinfo : EIATTR_FRAME_SIZE
	.align		4
.L_15:
        /*000c*/ 	.byte	0x04, 0x11
        /*000e*/ 	.short	(.L_17 - .L_16)
	.align		4
.L_16:
        /*0010*/ 	.word	index@(_ZN7cutlass13device_kernelINS_4gemm6kernel13GemmUniversalIN4cute5tupleIJiiiiEEENS1_10collective13CollectiveMmaINS1_34MainloopSm90TmaGmmaWarpSpecializedILi28ENS5_IJNS4_1CILi1EEESB_SB_EEENS1_35KernelTmaWarpSpecializedCooperativeEEENS5_IJNSA_ILi128EEESF_NSA_ILi32EEEEEEaNS5_IJlSB_lEEEaSI_NS4_8TiledMMAINS4_8MMA_AtomIJNS4_4SM904GMMA27MMA_64x128x32_S32S8S8_SS_TNEEEENS4_6LayoutINS5_IJNSA_ILi2EEESB_SB_EEENS5_IJSB_NSA_ILi0EEESS_EEEEENS5_IJNS4_10UnderscoreESV_SV_EEEEENS4_13SM90_TMA_LOADENS4_14ComposedLayoutINS4_7SwizzleILi1ELi4ELi3EEENS4_18smem_ptr_flag_bitsILi8EEENSP_INS5_IJNSA_ILi8EEESG_EEENS5_IJSG_SB_EEEEEEEvNS4_8identityESY_S18_vS19_EENS_8epilogue10collective6detail29Sm90TmaWarpSpecializedAdapterINS1C_15DefaultEpilogueIaSI_SI_NS1B_6thread17LinearCombinationIaLi1EiiLNS1G_9ScaleType4KindE0ELNS_15FloatRoundStyleE2EaEENS1_15EpilogueDefaultEEEEEvvEEEEvNT_6ParamsE)
        /*0014*/ 	.word	0x00000000


	//----- nvinfo : EIATTR_MIN_STACK_SIZE
	.align		4
.L_17:
        /*0018*/ 	.byte	0x04, 0x12
        /*001a*/ 	.short	(.L_19 - .L_18)
	.align		4
.L_18:
        /*001c*/ 	.word	index@(_ZN7cutlass13device_kernelINS_4gemm6kernel13GemmUniversalIN4cute5tupleIJiiiiEEENS1_10collective13CollectiveMmaINS1_34MainloopSm90TmaGmmaWarpSpecializedILi28ENS5_IJNS4_1CILi1EEESB_SB_EEENS1_35KernelTmaWarpSpecializedCooperativeEEENS5_IJNSA_ILi128EEESF_NSA_ILi32EEEEEEaNS5_IJlSB_lEEEaSI_NS4_8TiledMMAINS4_8MMA_AtomIJNS4_4SM904GMMA27MMA_64x128x32_S32S8S8_SS_TNEEEENS4_6LayoutINS5_IJNSA_ILi2EEESB_SB_EEENS5_IJSB_NSA_ILi0EEESS_EEEEENS5_IJNS4_10UnderscoreESV_SV_EEEEENS4_13SM90_TMA_LOADENS4_14ComposedLayoutINS4_7SwizzleILi1ELi4ELi3EEENS4_18smem_ptr_flag_bitsILi8EEENSP_INS5_IJNSA_ILi8EEESG_EEENS5_IJSG_SB_EEEEEEEvNS4_8identityESY_S18_vS19_EENS_8epilogue10collective6detail29Sm90TmaWarpSpecializedAdapterINS1C_15DefaultEpilogueIaSI_SI_NS1B_6thread17LinearCombinationIaLi1EiiLNS1G_9ScaleType4KindE0ELNS_15FloatRoundStyleE2EaEENS1_15EpilogueDefaultEEEEEvvEEEEvNT_6ParamsE)
        /*0020*/ 	.word	0x00000000
.L_19:


//--------------------- .nv.compat                --------------------------
	.section	.nv.compat,"",@"SHT_CUDA_COMPAT_INFO"
	.align	4
        /*0000*/ 	.byte	0x02, 0x09, 0x01, 0x00, 0x02, 0x02, 0x04, 0x00, 0x02, 0x05, 0x05, 0x00, 0x03, 0x07, 0x01, 0x01
        /*0010*/ 	.byte	0x02, 0x03, 0x01, 0x00, 0x02, 0x06, 0x01, 0x00, 0x04, 0x0b, 0x08, 0x00, 0x00, 0x00, 0x00, 0x00
        /*0020*/ 	.byte	0x00, 0x00, 0x00, 0x00


//--------------------- .nv.info._ZN7cutlass13device_kernelINS_4gemm6kernel13GemmUniversalIN4cute5tupleIJiiiiEEENS1_10collective13CollectiveMmaINS1_34MainloopSm90TmaGmmaWarpSpecializedILi28ENS5_IJNS4_1CILi1EEESB_SB_EEENS1_35KernelTmaWarpSpecializedCooperativeEEENS5_IJNSA_ILi128EEESF_NSA_ILi32EEEEEEaNS5_IJlSB_lEEEaSI_NS4_8TiledMMAINS4_8MMA_AtomIJNS4_4SM904GMMA27MMA_64x128x32_S32S8S8_SS_TNEEEENS4_6LayoutINS5_IJNSA_ILi2EEESB_SB_EEENS5_IJSB_NSA_ILi0EEESS_EEEEENS5_IJNS4_10UnderscoreESV_SV_EEEEENS4_13SM90_TMA_LOADENS4_14ComposedLayoutINS4_7SwizzleILi1ELi4ELi3EEENS4_18smem_ptr_flag_bitsILi8EEENSP_INS5_IJNSA_ILi8EEESG_EEENS5_IJSG_SB_EEEEEEEvNS4_8identityESY_S18_vS19_EENS_8epilogue10collective6detail29Sm90TmaWarpSpecializedAdapterINS1C_15DefaultEpilogueIaSI_SI_NS1B_6thread17LinearCombinationIaLi1EiiLNS1G_9ScaleType4KindE0ELNS_15FloatRoundStyleE2EaEENS1_15EpilogueDefaultEEEEEvvEEEEvNT_6ParamsE --------------------------
	.section	.nv.info._ZN7cutlass13device_kernelINS_4gemm6kernel13GemmUniversalIN4cute5tupleIJiiiiEEENS1_10collective13CollectiveMmaINS1_34MainloopSm90TmaGmmaWarpSpecializedILi28ENS5_IJNS4_1CILi1EEESB_SB_EEENS1_35KernelTmaWarpSpecializedCooperativeEEENS5_IJNSA_ILi128EEESF_NSA_ILi32EEEEEEaNS5_IJlSB_lEEEaSI_NS4_8TiledMMAINS4_8MMA_AtomIJNS4_4SM904GMMA27MMA_64x128x32_S32S8S8_SS_TNEEEENS4_6LayoutINS5_IJNSA_ILi2EEESB_SB_EEENS5_IJSB_NSA_ILi0EEESS_EEEEENS5_IJNS4_10UnderscoreESV_SV_EEEEENS4_13SM90_TMA_LOADENS4_14ComposedLayoutINS4_7SwizzleILi1ELi4ELi3EEENS4_18smem_ptr_flag_bitsILi8EEENSP_INS5_IJNSA_ILi8EEESG_EEENS5_IJSG_SB_EEEEEEEvNS4_8identityESY_S18_vS19_EENS_8epilogue10collective6detail29Sm90TmaWarpSpecializedAdapterINS1C_15DefaultEpilogueIaSI_SI_NS1B_6thread17LinearCombinationIaLi1EiiLNS1G_9ScaleType4KindE0ELNS_15FloatRoundStyleE2EaEENS1_15EpilogueDefaultEEEEEvvEEEEvNT_6ParamsE,"",@"SHT_CUDA_INFO"
	.sectionflags	@""
	.align	4


	//----- nvinfo : EIATTR_CUDA_API_VERSION
	.align		4
        /*0000*/ 	.byte	0x04, 0x37
        /*0002*/ 	.short	(.L_21 - .L_20)
.L_20:
        /*0004*/ 	.word	0x00000082


	//----- nvinfo : EIATTR_KPARAM_INFO
	.align		4
.L_21:
        /*0008*/ 	.byte	0x04, 0x17
        /*000a*/ 	.short	(.L_23 - .L_22)
.L_22:
        /*000c*/ 	.word	0x00000000
        /*0010*/ 	.short	0x0000
        /*0012*/ 	.short	0x0070
        /*0014*/ 	.byte	0x00, 0xf0, 0x01, 0x10


	//----- nvinfo : EIATTR_SPARSE_MMA_MASK
	.align		4
.L_23:
        /*0018*/ 	.byte	0x03, 0x50
        /*001a*/ 	.short	0x0000


	//----- nvinfo : EIATTR_MAXREG_COUNT
	.align		4
        /*001c*/ 	.byte	0x03, 0x1b
        /*001e*/ 	.short	0x00a8


	//----- nvinfo : EIATTR_NUM_BARRIERS
	.align		4
        /*0020*/ 	.byte	0x02, 0x4c
        /*0022*/ 	.byte	0x01
	.zero		1


	//----- nvinfo : EIATTR_EXTERNS
	.align		4
        /*0024*/ 	.byte	0x04, 0x0f
        /*0026*/ 	.short	(.L_25 - .L_24)


	//   ....[0]....
	.align		4
.L_24:
        /*0028*/ 	.word	index@(__assertfail)


	//----- nvinfo : EIATTR_MERCURY_ISA_VERSION
	.align		4
.L_25:
        /*002c*/ 	.byte	0x03, 0x5f
        /*002e*/ 	.short	0x0101


	//----- nvinfo : EIATTR_INT_WARP_WIDE_INSTR_OFFSETS
	.align		4
        /*0030*/ 	.byte	0x04, 0x31
        /*0032*/ 	.short	(.L_27 - .L_26)


	//   ....[0]....
.L_26:
        /*0034*/ 	.word	0x000006e0


	//   ....[1]....
        /*0038*/ 	.word	0x000006f0


	//   ....[2]....
        /*003c*/ 	.word	0x00000810


	//----- nvinfo : EIATTR_COOP_GROUP_MASK_REGIDS
	.align		4
.L_27:
        /*0040*/ 	.byte	0x04, 0x29
        /*0042*/ 	.short	(.L_29 - .L_28)


	//   ....[0]....
.L_28:
        /*0044*/ 	.word	0xffffffff


	//   ....[1]....
        /*0048*/ 	.word	0xffffffff


	//   ....[2]....
        /*004c*/ 	.word	0xffffffff


	//   ....[3]....
        /*0050*/ 	.word	0xffffffff


	//   ....[4]....
        /*0054*/ 	.word	0xffffffff


	//----- nvinfo : EIATTR_COOP_GROUP_INSTR_OFFSETS
	.align		4
.L_29:
        /*0058*/ 	.byte	0x04, 0x28
        /*005a*/ 	.short	(.L_31 - .L_30)


	//   ....[0]....
.L_30:
        /*005c*/ 	.word	0x00000060


	//   ....[1]....
        /*0060*/ 	.word	0x00000070


	//   ....[2]....
        /*0064*/ 	.word	0x00000130


	//   ....[3]....
        /*0068*/ 	.word	0x000005f0


	//   ....[4]....
        /*006c*/ 	.word	0x00001490


	//----- nvinfo : EIATTR_REG_RECONFIG
	.align		4
.L_31:
        /*0070*/ 	.byte	0x01, 0x54
	.zero		2


	//----- nvinfo : EIATTR_SYSCALL_OFFSETS
	.align		4
        /*0074*/ 	.byte	0x04, 0x46
        /*0076*/ 	.short	(.L_33 - .L_32)


	//   ....[0]....
.L_32:
        /*0078*/ 	.word	0x00001680


	//----- nvinfo : EIATTR_MBARRIER_INSTR_OFFSETS
	.align		4
.L_33:
        /*007c*/ 	.byte	0x04, 0x39
        /*007e*/ 	.short	(.L_35 - .L_34)


	//   ....[0]....
.L_34:
        /*0080*/ 	.word	0x00000250
        /*0084*/ 	.word	0x000000ff
        /*0088*/ 	.word	0x00000000
        /*008c*/ 	.short	0x0100
        /*008e*/ 	.byte	0x08
	.zero		1


	//   ....[1]....
        /*0090*/ 	.word	0x00000260
        /*0094*/ 	.word	0x000000ff
        /*0098*/ 	.word	0x000000e0
        /*009c*/ 	.short	0x0100
        /*009e*/ 	.byte	0x08
	.zero		1


	//   ....[2]....
        /*00a0*/ 	.word	0x00000270
        /*00a4*/ 	.word	0x000000ff
        /*00a8*/ 	.word	0x00000008
        /*00ac*/ 	.short	0x0100
        /*00ae*/ 	.byte	0x08
	.zero		1


	//   ....[3]....
        /*00b0*/ 	.word	0x00000280
        /*00b4*/ 	.word	0x000000ff
        /*00b8*/ 	.word	0x000000e8
        /*00bc*/ 	.short	0x0100
        /*00be*/ 	.byte	0x08
	.zero		1


	//   ....[4]....
        /*00c0*/ 	.word	0x00000290
        /*00c4*/ 	.word	0x000000ff
        /*00c8*/ 	.word	0x00000010
        /*00cc*/ 	.short	0x0100
        /*00ce*/ 	.byte	0x08
	.zero		1


	//   ....[5]....
        /*00d0*/ 	.word	0x000002a0
        /*00d4*/ 	.word	0x000000ff
        /*00d8*/ 	.word	0x000000f0
        /*00dc*/ 	.short	0x0100
        /*00de*/ 	.byte	0x08
	.zero		1


	//   ....[6]....
        /*00e0*/ 	.word	0x000002b0
        /*00e4*/ 	.word	0x000000ff
        /*00e8*/ 	.word	0x00000018
        /*00ec*/ 	.short	0x0100
        /*00ee*/ 	.byte	0x08
	.zero		1


	//   ....[7]....
        /*00f0*/ 	.word	0x000002c0
        /*00f4*/ 	.word	0x000000ff
        /*00f8*/ 	.word	0x000000f8
        /*00fc*/ 	.short	0x0100
        /*00fe*/ 	.byte	0x08
	.zero		1


	//   ....[8]....
        /*0100*/ 	.word	0x000002d0
        /*0104*/ 	.word	0x000000ff
        /*0108*/ 	.word	0x00000020
        /*010c*/ 	.short	0x0100
        /*010e*/ 	.byte	0x08
	.zero		1


	//   ....[9]....
        /*0110*/ 	.word	0x000002e0
        /*0114*/ 	.word	0x000000ff
        /*0118*/ 	.word	0x00000100
        /*011c*/ 	.short	0x0100
        /*011e*/ 	.byte	0x08
	.zero		1


	//   ....[10]....
        /*0120*/ 	.word	0x000002f0
        /*0124*/ 	.word	0x000000ff
        /*0128*/ 	.word	0x00000028
        /*012c*/ 	.short	0x0100
        /*012e*/ 	.byte	0x08
	.zero		1


	//   ....[11]....
        /*0130*/ 	.word	0x00000300
        /*0134*/ 	.word	0x000000ff
        /*0138*/ 	.word	0x00000108
        /*013c*/ 	.short	0x0100
        /*013e*/ 	.byte	0x08
	.zero		1


	//   ....[12]....
        /*0140*/ 	.word	0x00000310
        /*0144*/ 	.word	0x000000ff
        /*0148*/ 	.word	0x00000030
        /*014c*/ 	.short	0x0100
        /*014e*/ 	.byte	0x08
	.zero		1


	//   ....[13]....
        /*0150*/ 	.word	0x00000320
        /*0154*/ 	.word	0x000000ff
        /*0158*/ 	.word	0x00000110
        /*015c*/ 	.short	0x0100
        /*015e*/ 	.byte	0x08
	.zero		1


	//   ....[14]....
        /*0160*/ 	.word	0x00000330
        /*0164*/ 	.word	0x000000ff
        /*0168*/ 	.word	0x00000038
        /*016c*/ 	.short	0x0100
        /*016e*/ 	.byte	0x08
	.zero		1


	//   ....[15]....
        /*0170*/ 	.word	0x00000340
        /*0174*/ 	.word	0x000000ff
        /*0178*/ 	.word	0x00000118
        /*017c*/ 	.short	0x0100
        /*017e*/ 	.byte	0x08
	.zero		1


	//   ....[16]....
        /*0180*/ 	.word	0x00000350
        /*0184*/ 	.word	0x000000ff
        /*0188*/ 	.word	0x00000040
        /*018c*/ 	.short	0x0100
        /*018e*/ 	.byte	0x08
	.zero		1


	//   ....[17]....
        /*0190*/ 	.word	0x00000360
        /*0194*/ 	.word	0x000000ff
        /*0198*/ 	.word	0x00000120
        /*019c*/ 	.short	0x0100
        /*019e*/ 	.byte	0x08
	.zero		1


	//   ....[18]....
        /*01a0*/ 	.word	0x00000370
        /*01a4*/ 	.word	0x000000ff
        /*01a8*/ 	.word	0x00000048
        /*01ac*/ 	.short	0x0100
        /*01ae*/ 	.byte	0x08
	.zero		1


	//   ....[19]....
        /*01b0*/ 	.word	0x00000380
        /*01b4*/ 	.word	0x000000ff
        /*01b8*/ 	.word	0x00000128
        /*01bc*/ 	.short	0x0100
        /*01be*/ 	.byte	0x08
	.zero		1


	//   ....[20]....
        /*01c0*/ 	.word	0x00000390
        /*01c4*/ 	.word	0x000000ff
        /*01c8*/ 	.word	0x00000050
        /*01cc*/ 	.short	0x0100
        /*01ce*/ 	.byte	0x08
	.zero		1


	//   ....[21]....
        /*01d0*/ 	.word	0x000003a0
        /*01d4*/ 	.word	0x000000ff
        /*01d8*/ 	.word	0x00000130
        /*01dc*/ 	.short	0x0100
        /*01de*/ 	.byte	0x08
	.zero		1


	//   ....[22]....
        /*01e0*/ 	.word	0x000003b0
        /*01e4*/ 	.word	0x000000ff
        /*01e8*/ 	.word	0x00000058
        /*01ec*/ 	.short	0x0100
        /*01ee*/ 	.byte	0x08
	.zero		1


	//   ....[23]....
        /*01f0*/ 	.word	0x000003c0
        /*01f4*/ 	.word	0x000000ff
        /*01f8*/ 	.word	0x00000138
        /*01fc*/ 	.short	0x0100
        /*01fe*/ 	.byte	0x08
	.zero		1


	//   ....[24]....
        /*0200*/ 	.word	0x000003d0
        /*0204*/ 	.word	0x000000ff
        /*0208*/ 	.word	0x00000060
        /*020c*/ 	.short	0x0100
        /*020e*/ 	.byte	0x08
	.zero		1


	//   ....[25]....
        /*0210*/ 	.word	0x000003e0
        /*0214*/ 	.word	0x000000ff
        /*0218*/ 	.word	0x00000140
        /*021c*/ 	.short	0x0100
        /*021e*/ 	.byte	0x08
	.zero		1


	//   ....[26]....
        /*0220*/ 	.word	0x000003f0
        /*0224*/ 	.word	0x000000ff
        /*0228*/ 	.word	0x00000068
        /*022c*/ 	.short	0x0100
        /*022e*/ 	.byte	0x08
	.zero		1


	//   ....[27]....
        /*0230*/ 	.word	0x00000400
        /*0234*/ 	.word	0x000000ff
        /*0238*/ 	.word	0x00000148
        /*023c*/ 	.short	0x0100
        /*023e*/ 	.byte	0x08
	.zero		1


	//   ....[28]....
        /*0240*/ 	.word	0x00000410
        /*0244*/ 	.word	0x000000ff
        /*0248*/ 	.word	0x00000070
        /*024c*/ 	.short	0x0100
        /*024e*/ 	.byte	0x08
	.zero		1


	//   ....[29]....
        /*0250*/ 	.word	0x00000420
        /*0254*/ 	.word	0x000000ff
        /*0258*/ 	.word	0x00000150
        /*025c*/ 	.short	0x0100
        /*025e*/ 	.byte	0x08
	.zero		1


	//   ....[30]....
        /*0260*/ 	.word	0x00000430
        /*0264*/ 	.word	0x000000ff
        /*0268*/ 	.word	0x00000078
        /*026c*/ 	.short	0x0100
        /*026e*/ 	.byte	0x08
	.zero		1


	//   ....[31]....
        /*0270*/ 	.word	0x00000440
        /*0274*/ 	.word	0x000000ff
        /*0278*/ 	.word	0x00000158
        /*027c*/ 	.short	0x0100
        /*027e*/ 	.byte	0x08
	.zero		1


	//   ....[32]....
        /*0280*/ 	.word	0x00000450
        /*0284*/ 	.word	0x000000ff
        /*0288*/ 	.word	0x00000080
        /*028c*/ 	.short	0x0100
        /*028e*/ 	.byte	0x08
	.zero		1


	//   ....[33]....
        /*0290*/ 	.word	0x00000460
        /*0294*/ 	.word	0x000000ff
        /*0298*/ 	.word	0x00000160
        /*029c*/ 	.short	0x0100
        /*029e*/ 	.byte	0x08
	.zero		1


	//   ....[34]....
        /*02a0*/ 	.word	0x00000470
        /*02a4*/ 	.word	0x000000ff
        /*02a8*/ 	.word	0x00000088
        /*02ac*/ 	.short	0x0100
        /*02ae*/ 	.byte	0x08
	.zero		1


	//   ....[35]....
        /*02b0*/ 	.word	0x00000480
        /*02b4*/ 	.word	0x000000ff
        /*02b8*/ 	.word	0x00000168
        /*02bc*/ 	.short	0x0100
        /*02be*/ 	.byte	0x08
	.zero		1


	//   ....[36]....
        /*02c0*/ 	.word	0x00000490
        /*02c4*/ 	.word	0x000000ff
        /*02c8*/ 	.word	0x00000090
        /*02cc*/ 	.short	0x0100
        /*02ce*/ 	.byte	0x08
	.zero		1


	//   ....[37]....
        /*02d0*/ 	.word	0x000004a0
        /*02d4*/ 	.word	0x000000ff
        /*02d8*/ 	.word	0x00000170
        /*02dc*/ 	.short	0x0100
        /*02de*/ 	.byte	0x08
	.zero		1


	//   ....[38]....
        /*02e0*/ 	.word	0x000004b0
        /*02e4*/ 	.word	0x000000ff
        /*02e8*/ 	.word	0x00000098
        /*02ec*/ 	.short	0x0100
        /*02ee*/ 	.byte	0x08
	.zero		1


	//   ....[39]....
        /*02f0*/ 	.word	0x000004c0
        /*02f4*/ 	.word	0x000000ff
        /*02f8*/ 	.word	0x00000178
        /*02fc*/ 	.short	0x0100
        /*02fe*/ 	.byte	0x08
	.zero		1


	//   ....[40]....
        /*0300*/ 	.word	0x000004d0
        /*0304*/ 	.word	0x000000ff
        /*0308*/ 	.word	0x000000a0
        /*030c*/ 	.short	0x0100
        /*030e*/ 	.byte	0x08
	.zero		1


	//   ....[41]....
        /*0310*/ 	.word	0x000004e0
        /*0314*/ 	.word	0x000000ff
        /*0318*/ 	.word	0x00000180
        /*031c*/ 	.short	0x0100
        /*031e*/ 	.byte	0x08
	.zero		1


	//   ....[42]....
        /*0320*/ 	.word	0x000004f0
        /*0324*/ 	.word	0x000000ff
        /*0328*/ 	.word	0x000000a8
        /*032c*/ 	.short	0x0100
        /*032e*/ 	.byte	0x08
	.zero		1


	//   ....[43]....
        /*0330*/ 	.word	0x00000500
        /*0334*/ 	.word	0x000000ff
        /*0338*/ 	.word	0x00000188
        /*033c*/ 	.short	0x0100
        /*033e*/ 	.byte	0x08
	.zero		1


	//   ....[44]....
        /*0340*/ 	.word	0x00000510
        /*0344*/ 	.word	0x000000ff
        /*0348*/ 	.word	0x000000b0
        /*034c*/ 	.short	0x0100
        /*034e*/ 	.byte	0x08
	.zero		1


	//   ....[45]....
        /*0350*/ 	.word	0x00000520
        /*0354*/ 	.word	0x000000ff
        /*0358*/ 	.word	0x00000190
        /*035c*/ 	.short	0x0100
        /*035e*/ 	.byte	0x08
	.zero		1


	//   ....[46]....
        /*0360*/ 	.word	0x00000530
        /*0364*/ 	.word	0x000000ff
        /*0368*/ 	.word	0x000000b8
        /*036c*/ 	.short	0x0100
        /*036e*/ 	.byte	0x08
	.zero		1


	//   ....[47]....
        /*0370*/ 	.word	0x00000540
        /*0374*/ 	.word	0x000000ff
        /*0378*/ 	.word	0x00000198
        /*037c*/ 	.short	0x0100
        /*037e*/ 	.byte	0x08
	.zero		1


	//   ....[48]....
        /*0380*/ 	.word	0x00000550
        /*0384*/ 	.word	0x000000ff
        /*0388*/ 	.word	0x000000c0
        /*038c*/ 	.short	0x0100
        /*038e*/ 	.byte	0x08
	.zero		1


	//   ....[49]....
        /*0390*/ 	.word	0x00000560
        /*0394*/ 	.word	0x000000ff
        /*0398*/ 	.word	0x000001a0
        /*039c*/ 	.short	0x0100
        /*039e*/ 	.byte	0x08
	.zero		1


	//   ....[50]....
        /*03a0*/ 	.word	0x00000570
        /*03a4*/ 	.word	0x000000ff
        /*03a8*/ 	.word	0x000000c8
        /*03ac*/ 	.short	0x0100
        /*03ae*/ 	.byte	0x08
	.zero		1


	//   ....[51]....
        /*03b0*/ 	.word	0x00000580
        /*03b4*/ 	.word	0x000000ff
        /*03b8*/ 	.word	0x000001a8
        /*03bc*/ 	.short	0x0100
        /*03be*/ 	.byte	0x08
	.zero		1


	//   ....[52]....
        /*03c0*/ 	.word	0x00000590
        /*03c4*/ 	.word	0x000000ff
        /*03c8*/ 	.word	0x000000d0
        /*03cc*/ 	.short	0x0100
        /*03ce*/ 	.byte	0x08
	.zero		1


	//   ....[53]....
        /*03d0*/ 	.word	0x000005a0
        /*03d4*/ 	.word	0x000000ff
        /*03d8*/ 	.word	0x000001b0
        /*03dc*/ 	.short	0x0100
        /*03de*/ 	.byte	0x08
	.zero		1


	//   ....[54]....
        /*03e0*/ 	.word	0x000005b0
        /*03e4*/ 	.word	0x000000ff
        /*03e8*/ 	.word	0x000000d8
        /*03ec*/ 	.short	0x0100
        /*03ee*/ 	.byte	0x08
	.zero		1


	//   ....[55]....
        /*03f0*/ 	.word	0x000005c0
        /*03f4*/ 	.word	0x000000ff
        /*03f8*/ 	.word	0x000001b8
        /*03fc*/ 	.short	0x0100
        /*03fe*/ 	.byte	0x08
	.zero		1


	//   ....[56]....
        /*0400*/ 	.word	0x00000890
        /*0404*/ 	.word	0x000000ff
        /*0408*/ 	.word	0x000001d0
        /*040c*/ 	.short	0x0100
        /*040e*/ 	.byte	0x08
	.zero		1


	//   ....[57]....
        /*0410*/ 	.word	0x000008f0
        /*0414*/ 	.word	0x000000ff
        /*0418*/ 	.word	0x000001d8
        /*041c*/ 	.short	0x0100
        /*041e*/ 	.byte	0x08
	.zero		1


	//   ....[58]....
        /*0420*/ 	.word	0x00001750
        /*0424*/ 	.word	0x00000003
        /*0428*/ 	.word	0x00000000
        /*042c*/ 	.short	0x010a
        /*042e*/ 	.byte	0x3f
	.zero		1


	//   ....[59]....
        /*0430*/ 	.word	0x000017b0
        /*0434*/ 	.word	0x00000003
        /*0438*/ 	.word	0x00000000
        /*043c*/ 	.short	0x010a
        /*043e*/ 	.byte	0x3f
	.zero		1


	//   ....[60]....
        /*0440*/ 	.word	0x000019c0
        /*0444*/ 	.word	0x00000005
        /*0448*/ 	.word	0x00000000
        /*044c*/ 	.short	0x010a
        /*044e*/ 	.byte	0x3f
	.zero		1


	//   ....[61]....
        /*0450*/ 	.word	0x00001a00
        /*0454*/ 	.word	0x00000005
        /*0458*/ 	.word	0x00000000
        /*045c*/ 	.short	0x010a
        /*045e*/ 	.byte	0x3f
	.zero		1


	//   ....[62]....
        /*0460*/ 	.word	0x00001af0
        /*0464*/ 	.word	0x00000004
        /*0468*/ 	.word	0x00000000
        /*046c*/ 	.short	0x0101
        /*046e*/ 	.byte	0x3f
	.zero		1


	//   ....[63]....
        /*0470*/ 	.word	0x00001cb0
        /*0474*/ 	.word	0x00000000
        /*0478*/ 	.word	0x00000000
        /*047c*/ 	.short	0x0101
        /*047e*/ 	.byte	0x3f
	.zero		1


	//   ....[64]....
        /*0480*/ 	.word	0x00006050
        /*0484*/ 	.word	0x0000000e
        /*0488*/ 	.word	0x000000e0
        /*048c*/ 	.short	0x010a
        /*048e*/ 	.byte	0x3f
	.zero		1


	//   ....[65]....
        /*0490*/ 	.word	0x000063c0
        /*0494*/ 	.word	0x00000000
        /*0498*/ 	.word	0x000001d8
        /*049c*/ 	.short	0x0101
        /*049e*/ 	.byte	0x3f
	.zero		1


	//   ....[66]....
        /*04a0*/ 	.word	0x00006ae0
        /*04a4*/ 	.word	0x00000007
        /*04a8*/ 	.word	0x00000000
        /*04ac*/ 	.short	0x010a
        /*04ae*/ 	.byte	0x3f
	.zero		1


	//   ....[67]....
        /*04b0*/ 	.word	0x00006b60
        /*04b4*/ 	.word	0x00000006
        /*04b8*/ 	.word	0x00000000
        /*04bc*/ 	.short	0x010a
        /*04be*/ 	.byte	0x3f
	.zero		1


	//   ....[68]....
        /*04c0*/ 	.word	0x00006bf0
        /*04c4*/ 	.word	0x00000007
        /*04c8*/ 	.word	0x00000000
        /*04cc*/ 	.short	0x010a
        /*04ce*/ 	.byte	0x3f
	.zero		1


	//   ....[69]....
        /*04d0*/ 	.word	0x00006c80
        /*04d4*/ 	.word	0x00000006
        /*04d8*/ 	.word	0x00000000
        /*04dc*/ 	.short	0x010a
        /*04de*/ 	.byte	0x3f
	.zero		1


	//   ....[70]....
        /*04e0*/ 	.word	0x00006d10
        /*04e4*/ 	.word	0x00000007
        /*04e8*/ 	.word	0x00000000
        /*04ec*/ 	.short	0x010a
        /*04ee*/ 	.byte	0x3f
	.zero		1


	//   ....[71]....
        /*04f0*/ 	.word	0x00006da0
        /*04f4*/ 	.word	0x00000006
        /*04f8*/ 	.word	0x00000000
        /*04fc*/ 	.short	0x010a
        /*04fe*/ 	.byte	0x3f
	.zero		1


	//   ....[72]....
        /*0500*/ 	.word	0x00006e30
        /*0504*/ 	.word	0x00000007
        /*0508*/ 	.word	0x00000000
        /*050c*/ 	.short	0x010a
        /*050e*/ 	.byte	0x3f
	.zero		1


	//   ....[73]....
        /*0510*/ 	.word	0x00006ec0
        /*0514*/ 	.word	0x00000006
        /*0518*/ 	.word	0x00000000
        /*051c*/ 	.short	0x010a
        /*051e*/ 	.byte	0x3f
	.zero		1


	//   ....[74]....
        /*0520*/ 	.word	0x00006f50
        /*0524*/ 	.word	0x00000007
        /*0528*/ 	.word	0x00000000
        /*052c*/ 	.short	0x010a
        /*052e*/ 	.byte	0x3f
	.zero		1


	//   ....[75]....
        /*0530*/ 	.word	0x00006fe0
        /*0534*/ 	.word	0x00000006
        /*0538*/ 	.word	0x00000000
        /*053c*/ 	.short	0x010a
        /*053e*/ 	.byte	0x3f
	.zero		1


	//   ....[76]....
        /*0540*/ 	.word	0x00007070
        /*0544*/ 	.word	0x00000007
        /*0548*/ 	.word	0x00000000
        /*054c*/ 	.short	0x010a
        /*054e*/ 	.byte	0x3f
	.zero		1


	//   ....[77]....
        /*0550*/ 	.word	0x00007100
        /*0554*/ 	.word	0x00000006
        /*0558*/ 	.word	0x00000000
        /*055c*/ 	.short	0x010a
        /*055e*/ 	.byte	0x3f
	.zero		1


	//   ....[78]....
        /*0560*/ 	.word	0x00007190
        /*0564*/ 	.word	0x00000007
        /*0568*/ 	.word	0x00000000
        /*056c*/ 	.short	0x010a
        /*056e*/ 	.byte	0x3f
	.zero		1


	//   ....[79]....
        /*0570*/ 	.word	0x00007220
        /*0574*/ 	.word	0x00000006
        /*0578*/ 	.word	0x00000000
        /*057c*/ 	.short	0x010a
        /*057e*/ 	.byte	0x3f
	.zero		1


	//   ....[80]....
        /*0580*/ 	.word	0x000072b0
        /*0584*/ 	.word	0x00000007
        /*0588*/ 	.word	0x00000000
        /*058c*/ 	.short	0x010a
        /*058e*/ 	.byte	0x3f
	.zero		1


	//   ....[81]....
        /*0590*/ 	.word	0x00007340
        /*0594*/ 	.word	0x00000006
        /*0598*/ 	.word	0x00000000
        /*059c*/ 	.short	0x010a
        /*059e*/ 	.byte	0x3f
	.zero		1


	//   ....[82]....
        /*05a0*/ 	.word	0x000073d0
        /*05a4*/ 	.word	0x00000007
        /*05a8*/ 	.word	0x00000000
        /*05ac*/ 	.short	0x010a
        /*05ae*/ 	.byte	0x3f
	.zero		1


	//   ....[83]....
        /*05b0*/ 	.word	0x00007460
        /*05b4*/ 	.word	0x00000006
        /*05b8*/ 	.word	0x00000000
        /*05bc*/ 	.short	0x010a
        /*05be*/ 	.byte	0x3f
	.zero		1


	//   ....[84]....
        /*05c0*/ 	.word	0x000074f0
        /*05c4*/ 	.word	0x00000007
        /*05c8*/ 	.word	0x00000000
        /*05cc*/ 	.short	0x010a
        /*05ce*/ 	.byte	0x3f
	.zero		1


	//   ....[85]....
        /*05d0*/ 	.word	0x00007580
        /*05d4*/ 	.word	0x00000006
        /*05d8*/ 	.word	0x00000000
        /*05dc*/ 	.short	0x010a
        /*05de*/ 	.byte	0x3f
	.zero		1


	//   ....[86]....
        /*05e0*/ 	.word	0x00007610
        /*05e4*/ 	.word	0x00000007
        /*05e8*/ 	.word	0x00000000
        /*05ec*/ 	.short	0x010a
        /*05ee*/ 	.byte	0x3f
	.zero		1


	//   ....[87]....
        /*05f0*/ 	.word	0x000076a0
        /*05f4*/ 	.word	0x00000006
        /*05f8*/ 	.word	0x00000000
        /*05fc*/ 	.short	0x010a
        /*05fe*/ 	.byte	0x3f
	.zero		1


	//   ....[88]....
        /*0600*/ 	.word	0x00007730
        /*0604*/ 	.word	0x00000007
        /*0608*/ 	.word	0x00000000
        /*060c*/ 	.short	0x010a
        /*060e*/ 	.byte	0x3f
	.zero		1


	//   ....[89]....
        /*0610*/ 	.word	0x000077c0
        /*0614*/ 	.word	0x00000006
        /*0618*/ 	.word	0x00000000
        /*061c*/ 	.short	0x010a
        /*061e*/ 	.byte	0x3f
	.zero		1


	//   ....[90]....
        /*0620*/ 	.word	0x00007850
        /*0624*/ 	.word	0x00000007
        /*0628*/ 	.word	0x00000000
        /*062c*/ 	.short	0x010a
        /*062e*/ 	.byte	0x3f
	.zero		1


	//   ....[91]....
        /*0630*/ 	.word	0x000078e0
        /*0634*/ 	.word	0x00000006
        /*0638*/ 	.word	0x00000000
        /*063c*/ 	.short	0x010a
        /*063e*/ 	.byte	0x3f
	.zero		1


	//   ....[92]....
        /*0640*/ 	.word	0x00007970
        /*0644*/ 	.word	0x00000007
        /*0648*/ 	.word	0x00000000
        /*064c*/ 	.short	0x010a
        /*064e*/ 	.byte	0x3f
	.zero		1


	//   ....[93]....
        /*0650*/ 	.word	0x00007a00
        /*0654*/ 	.word	0x00000005
        /*0658*/ 	.word	0x00000000
        /*065c*/ 	.short	0x010a
        /*065e*/ 	.byte	0x3f
	.zero		1


	//   ....[94]....
        /*0660*/ 	.word	0x00007a60
        /*0664*/ 	.word	0x00000003
        /*0668*/ 	.word	0x00000000
        /*066c*/ 	.short	0x010a
        /*066e*/ 	.byte	0x3f
	.zero		1


	//   ....[95]....
        /*0670*/ 	.word	0x00007ab0
        /*0674*/ 	.word	0x00000005
        /*0678*/ 	.word	0x00000000
        /*067c*/ 	.short	0x010a
        /*067e*/ 	.byte	0x3f
	.zero		1


	//   ....[96]....
        /*0680*/ 	.word	0x00007b80
        /*0684*/ 	.word	0x0000000e
        /*0688*/ 	.word	0x000000e0
        /*068c*/ 	.short	0x010a
        /*068e*/ 	.byte	0x3f
	.zero		1


	//   ....[97]....
        /*0690*/ 	.word	0x00007c50
        /*0694*/ 	.word	0x00000007
        /*0698*/ 	.word	0x00000000
        /*069c*/ 	.short	0x010a
        /*069e*/ 	.byte	0x3f
	.zero		1


	//   ....[98]....
        /*06a0*/ 	.word	0x00007ca0
        /*06a4*/ 	.word	0x00000006
        /*06a8*/ 	.word	0x00000000
        /*06ac*/ 	.short	0x010a
        /*06ae*/ 	.byte	0x3f
	.zero		1


	//   ....[99]....
        /*06b0*/ 	.word	0x00007cf0
        /*06b4*/ 	.word	0x00000007
        /*06b8*/ 	.word	0x00000000
        /*06bc*/ 	.short	0x010a
        /*06be*/ 	.byte	0x3f
	.zero		1


	//   ....[100]....
        /*06c0*/ 	.word	0x00007d40
        /*06c4*/ 	.word	0x00000006
        /*06c8*/ 	.word	0x00000000
        /*06cc*/ 	.short	0x010a
        /*06ce*/ 	.byte	0x3f
	.zero		1


	//   ....[101]....
        /*06d0*/ 	.word	0x00007d90
        /*06d4*/ 	.word	0x00000007
        /*06d8*/ 	.word	0x00000000
        /*06dc*/ 	.short	0x010a
        /*06de*/ 	.byte	0x3f
	.zero		1


	//   ....[102]....
        /*06e0*/ 	.word	0x00007de0
        /*06e4*/ 	.word	0x00000006
        /*06e8*/ 	.word	0x00000000
        /*06ec*/ 	.short	0x010a
        /*06ee*/ 	.byte	0x3f
	.zero		1


	//   ....[103]....
        /*06f0*/ 	.word	0x00007e30
        /*06f4*/ 	.word	0x00000007
        /*06f8*/ 	.word	0x00000000
        /*06fc*/ 	.short	0x010a
        /*06fe*/ 	.byte	0x3f
	.zero		1


	//   ....[104]....
        /*0700*/ 	.word	0x00007e80
        /*0704*/ 	.word	0x00000006
        /*0708*/ 	.word	0x00000000
        /*070c*/ 	.short	0x010a
        /*070e*/ 	.byte	0x3f
	.zero		1


	//   ....[105]....
        /*0710*/ 	.word	0x00007ed0
        /*0714*/ 	.word	0x00000007
        /*0718*/ 	.word	0x00000000
        /*071c*/ 	.short	0x010a
        /*071e*/ 	.byte	0x3f
	.zero		1


	//   ....[106]....
        /*0720*/ 	.word	0x00007f20
        /*0724*/ 	.word	0x00000006
        /*0728*/ 	.word	0x00000000
        /*072c*/ 	.short	0x010a
        /*072e*/ 	.byte	0x3f
	.zero		1


	//   ....[107]....
        /*0730*/ 	.word	0x00007f70
        /*0734*/ 	.word	0x00000007
        /*0738*/ 	.word	0x00000000
        /*073c*/ 	.short	0x010a
        /*073e*/ 	.byte	0x3f
	.zero		1


	//   ....[108]....
        /*0740*/ 	.word	0x00007fc0
        /*0744*/ 	.word	0x00000006
        /*0748*/ 	.word	0x00000000
        /*074c*/ 	.short	0x010a
        /*074e*/ 	.byte	0x3f
	.zero		1


	//   ....[109]....
        /*0750*/ 	.word	0x00008010
        /*0754*/ 	.word	0x00000007
        /*0758*/ 	.word	0x00000000
        /*075c*/ 	.short	0x010a
        /*075e*/ 	.byte	0x3f
	.zero		1


	//   ....[110]....
        /*0760*/ 	.word	0x00008060
        /*0764*/ 	.word	0x00000006
        /*0768*/ 	.word	0x00000000
        /*076c*/ 	.short	0x010a
        /*076e*/ 	.byte	0x3f
	.zero		1


	//   ....[111]....
        /*0770*/ 	.word	0x000080b0
        /*0774*/ 	.word	0x00000007
        /*0778*/ 	.word	0x00000000
        /*077c*/ 	.short	0x010a
        /*077e*/ 	.byte	0x3f
	.zero		1


	//   ....[112]....
        /*0780*/ 	.word	0x00008100
        /*0784*/ 	.word	0x00000006
        /*0788*/ 	.word	0x00000000
        /*078c*/ 	.short	0x010a
        /*078e*/ 	.byte	0x3f
	.zero		1


	//   ....[113]....
        /*0790*/ 	.word	0x00008150
        /*0794*/ 	.word	0x00000007
        /*0798*/ 	.word	0x00000000
        /*079c*/ 	.short	0x010a
        /*079e*/ 	.byte	0x3f
	.zero		1


	//   ....[114]....
        /*07a0*/ 	.word	0x000081a0
        /*07a4*/ 	.word	0x00000006
        /*07a8*/ 	.word	0x00000000
        /*07ac*/ 	.short	0x010a
        /*07ae*/ 	.byte	0x3f
	.zero		1


	//   ....[115]....
        /*07b0*/ 	.word	0x000081f0
        /*07b4*/ 	.word	0x00000007
        /*07b8*/ 	.word	0x00000000
        /*07bc*/ 	.short	0x010a
        /*07be*/ 	.byte	0x3f
	.zero		1


	//   ....[116]....
        /*07c0*/ 	.word	0x00008240
        /*07c4*/ 	.word	0x00000006
        /*07c8*/ 	.word	0x00000000
        /*07cc*/ 	.short	0x010a
        /*07ce*/ 	.byte	0x3f
	.zero		1


	//   ....[117]....
        /*07d0*/ 	.word	0x00008290
        /*07d4*/ 	.word	0x00000007
        /*07d8*/ 	.word	0x00000000
        /*07dc*/ 	.short	0x010a
        /*07de*/ 	.byte	0x3f
	.zero		1


	//   ....[118]....
        /*07e0*/ 	.word	0x000082e0
        /*07e4*/ 	.word	0x00000006
        /*07e8*/ 	.word	0x00000000
        /*07ec*/ 	.short	0x010a
        /*07ee*/ 	.byte	0x3f
	.zero		1


	//   ....[119]....
        /*07f0*/ 	.word	0x00008330
        /*07f4*/ 	.word	0x00000007
        /*07f8*/ 	.word	0x00000000
        /*07fc*/ 	.short	0x010a
        /*07fe*/ 	.byte	0x3f
	.zero		1


	//   ....[120]....
        /*0800*/ 	.word	0x00008380
        /*0804*/ 	.word	0x00000006
        /*0808*/ 	.word	0x00000000
        /*080c*/ 	.short	0x010a
        /*080e*/ 	.byte	0x3f
	.zero		1


	//   ....[121]....
        /*0810*/ 	.word	0x000083d0
        /*0814*/ 	.word	0x00000007
        /*0818*/ 	.word	0x00000000
        /*081c*/ 	.short	0x010a
        /*081e*/ 	.byte	0x3f
	.zero		1


	//   ....[122]....
        /*0820*/ 	.word	0x00008420
        /*0824*/ 	.word	0x00000006
        /*0828*/ 	.word	0x00000000
        /*082c*/ 	.short	0x010a
        /*082e*/ 	.byte	0x3f
	.zero		1


	//   ....[123]....
        /*0830*/ 	.word	0x00008470
        /*0834*/ 	.word	0x00000007
        /*0838*/ 	.word	0x00000000
        /*083c*/ 	.short	0x010a
        /*083e*/ 	.byte	0x3f
	.zero		1


	//----- nvinfo : EIATTR_NUM_MBARRIERS
	.align		4
.L_35:
        /*0840*/ 	.byte	0x03, 0x38
        /*0842*/ 	.short	0x003a


	//----- nvinfo : EIATTR_EXIT_INSTR_OFFSETS
	.align		4
        /*0844*/ 	.byte	0x04, 0x1c
        /*0846*/ 	.short	(.L_37 - .L_36)


	//   ....[0]....
.L_36:
        /*0848*/ 	.word	0x00000990


	//   ....[1]....
        /*084c*/ 	.word	0x00001250


	//   ....[2]....
        /*0850*/ 	.word	0x00005730


	//   ....[3]....
        /*0854*/ 	.word	0x00005d60


	//   ....[4]....
        /*0858*/ 	.word	0x00007a50


	//----- nvinfo : EIATTR_MAX_THREADS
	.align		4
.L_37:
        /*085c*/ 	.byte	0x04, 0x05
        /*085e*/ 	.short	(.L_39 - .L_38)
.L_38:
        /*0860*/ 	.word	0x00000180
        /*0864*/ 	.word	0x00000001
        /*0868*/ 	.word	0x00000001


	//----- nvinfo : EIATTR_CRS_STACK_SIZE
	.align		4
.L_39:
        /*086c*/ 	.byte	0x04, 0x1e
        /*086e*/ 	.short	(.L_41 - .L_40)
.L_40:
        /*0870*/ 	.word	0x00000000


	//----- nvinfo : EIATTR_CBANK_PARAM_SIZE
	.align		4
.L_41:
        /*0874*/ 	.byte	0x03, 0x19
        /*0876*/ 	.short	0x0470


	//----- nvinfo : EIATTR_PARAM_CBANK
	.align		4
        /*0878*/ 	.byte	0x04, 0x0a
        /*087a*/ 	.short	(.L_43 - .L_42)
	.align		4
.L_42:
        /*087c*/ 	.word	index@(.nv.constant0._ZN7cutlass13device_kernelINS_4gemm6kernel13GemmUniversalIN4cute5tupleIJiiiiEEENS1_10collective13CollectiveMmaINS1_34MainloopSm90TmaGmmaWarpSpecializedILi28ENS5_IJNS4_1CILi1EEESB_SB_EEENS1_35KernelTmaWarpSpecializedCooperativeEEENS5_IJNSA_ILi128EEESF_NSA_ILi32EEEEEEaNS5_IJlSB_lEEEaSI_NS4_8TiledMMAINS4_8MMA_AtomIJNS4_4SM904GMMA27MMA_64x128x32_S32S8S8_SS_TNEEEENS4_6LayoutINS5_IJNSA_ILi2EEESB_SB_EEENS5_IJSB_NSA_ILi0EEESS_EEEEENS5_IJNS4_10UnderscoreESV_SV_EEEEENS4_13SM90_TMA_LOADENS4_14ComposedLayoutINS4_7SwizzleILi1ELi4ELi3EEENS4_18smem_ptr_flag_bitsILi8EEENSP_INS5_IJNSA_ILi8EEESG_EEENS5_IJSG_SB_EEEEEEEvNS4_8identityESY_S18_vS19_EENS_8epilogue10collective6detail29Sm90TmaWarpSpecializedAdapterINS1C_15DefaultEpilogueIaSI_SI_NS1B_6thread17LinearCombinationIaLi1EiiLNS1G_9ScaleType4KindE0ELNS_15FloatRoundStyleE2EaEENS1_15EpilogueDefaultEEEEEvvEEEEvNT_6ParamsE)
        /*0880*/ 	.short	0x0210
        /*0882*/ 	.short	0x0470


	//----- nvinfo : EIATTR_SW_WAR
	.align		4
.L_43:
        /*0884*/ 	.byte	0x04, 0x36
        /*0886*/ 	.short	(.L_45 - .L_44)
.L_44:
        /*0888*/ 	.word	0x00000008
.L_45:


//--------------------- .nv.callgraph             --------------------------
	.section	.nv.callgraph,"",@"SHT_CUDA_CALLGRAPH"
	.align	4
	.sectionentsize	8
	.align		4
        /*0000*/ 	.word	0x00000000
	.align		4
        /*0004*/ 	.word	0xffffffff
	.align		4
        /*0008*/ 	.word	index@(_ZN7cutlass13device_kernelINS_4gemm6kernel13GemmUniversalIN4cute5tupleIJiiiiEEENS1_10collective13CollectiveMmaINS1_34MainloopSm90TmaGmmaWarpSpecializedILi28ENS5_IJNS4_1CILi1EEESB_SB_EEENS1_35KernelTmaWarpSpecializedCooperativeEEENS5_IJNSA_ILi128EEESF_NSA_ILi32EEEEEEaNS5_IJlSB_lEEEaSI_NS4_8TiledMMAINS4_8MMA_AtomIJNS4_4SM904GMMA27MMA_64x128x32_S32S8S8_SS_TNEEEENS4_6LayoutINS5_IJNSA_ILi2EEESB_SB_EEENS5_IJSB_NSA_ILi0EEESS_EEEEENS5_IJNS4_10UnderscoreESV_SV_EEEEENS4_13SM90_TMA_LOADENS4_14ComposedLayoutINS4_7SwizzleILi1ELi4ELi3EEENS4_18smem_ptr_flag_bitsILi8EEENSP_INS5_IJNSA_ILi8EEESG_EEENS5_IJSG_SB_EEEEEEEvNS4_8identityESY_S18_vS19_EENS_8epilogue10collective6detail29Sm90TmaWarpSpecializedAdapterINS1C_15DefaultEpilogueIaSI_SI_NS1B_6thread17LinearCombinationIaLi1EiiLNS1G_9ScaleType4KindE0ELNS_15FloatRoundStyleE2EaEENS1_15EpilogueDefaultEEEEEvvEEEEvNT_6ParamsE)
	.align		4
        /*000c*/ 	.word	index@(__assertfail)
	.align		4
        /*0010*/ 	.word	0x00000000
	.align		4
        /*0014*/ 	.word	0xfffffffe
	.align		4
        /*0018*/ 	.word	0x00000000
	.align		4
        /*001c*/ 	.word	0xfffffffd
	.align		4
        /*0020*/ 	.word	0x00000000
	.align		4
        /*0024*/ 	.word	0xfffffffc


//--------------------- .nv.constant4             --------------------------
	.section	.nv.constant4,"a",@progbits
	.align	8
	.align		8
.nv.constant4:
        /*0000*/ 	.dword	__assertfail
	.align		8
        /*0008*/ 	.dword	__unnamed_1
	.align		8
        /*0010*/ 	.dword	_ZN40_INTERNAL_58932519_4_k_cu_1a910446_296474cuda3std3__45__cpo5beginE
	.align		8
        /*0018*/ 	.dword	_ZN40_INTERNAL_58932519_4_k_cu_1a910446_296474cuda3std3__45__cpo3endE
	.align		8
        /*0020*/ 	.dword	_ZN40_INTERNAL_58932519_4_k_cu_1a910446_296474cuda3std3__45__cpo6cbeginE
	.align		8
        /*0028*/ 	.dword	_ZN40_INTERNAL_58932519_4_k_cu_1a910446_296474cuda3std3__45__cpo4cendE
	.align		8
        /*0030*/ 	.dword	_ZN40_INTERNAL_58932519_4_k_cu_1a910446_296474cuda3std3__442_GLOBAL__N__58932519_4_k_cu_1a910446_296476ignoreE
	.align		8
        /*0038*/ 	.dword	_ZN40_INTERNAL_58932519_4_k_cu_1a910446_296474cuda3std3__419piecewise_constructE
	.align		8
        /*0040*/ 	.dword	_ZN40_INTERNAL_58932519_4_k_cu_1a910446_296474cuda3std3__48in_placeE
	.align		8
        /*0048*/ 	.dword	_ZN40_INTERNAL_58932519_4_k_cu_1a910446_296474cuda3std6ranges3__45__cpo4swapE
	.align		8
        /*0050*/ 	.dword	_ZN40_INTERNAL_58932519_4_k_cu_1a910446_296474cuda3std6ranges3__45__cpo9iter_moveE
	.align		8
        /*0058*/ 	.dword	_ZN40_INTERNAL_58932519_4_k_cu_1a910446_296474cute7productE
	.align		8
        /*0060*/ 	.dword	_ZN40_INTERNAL_58932519_4_k_cu_1a910446_296474cute1_E
	.align		8
        /*0068*/ 	.dword	$str$22
	.align		8
        /*0070*/ 	.dword	$str$23


//--------------------- .text._ZN7cutlass13device_kernelINS_4gemm6kernel13GemmUniversalIN4cute5tupleIJiiiiEEENS1_10collective13CollectiveMmaINS1_34MainloopSm90TmaGmmaWarpSpecializedILi28ENS5_IJNS4_1CILi1EEESB_SB_EEENS1_35KernelTmaWarpSpecializedCooperativeEEENS5_IJNSA_ILi128EEESF_NSA_ILi32EEEEEEaNS5_IJlSB_lEEEaSI_NS4_8TiledMMAINS4_8MMA_AtomIJNS4_4SM904GMMA27MMA_64x128x32_S32S8S8_SS_TNEEEENS4_6LayoutINS5_IJNSA_ILi2EEESB_SB_EEENS5_IJSB_NSA_ILi0EEESS_EEEEENS5_IJNS4_10UnderscoreESV_SV_EEEEENS4_13SM90_TMA_LOADENS4_14ComposedLayoutINS4_7SwizzleILi1ELi4ELi3EEENS4_18smem_ptr_flag_bitsILi8EEENSP_INS5_IJNSA_ILi8EEESG_EEENS5_IJSG_SB_EEEEEEEvNS4_8identityESY_S18_vS19_EENS_8epilogue10collective6detail29Sm90TmaWarpSpecializedAdapterINS1C_15DefaultEpilogueIaSI_SI_NS1B_6thread17LinearCombinationIaLi1EiiLNS1G_9ScaleType4KindE0ELNS_15FloatRoundStyleE2EaEENS1_15EpilogueDefaultEEEEEvvEEEEvNT_6ParamsE --------------------------
	.section	.text._ZN7cutlass13device_kernelINS_4gemm6kernel13GemmUniversalIN4cute5tupleIJiiiiEEENS1_10collective13CollectiveMmaINS1_34MainloopSm90TmaGmmaWarpSpecializedILi28ENS5_IJNS4_1CILi1EEESB_SB_EEENS1_35KernelTmaWarpSpecializedCooperativeEEENS5_IJNSA_ILi128EEESF_NSA_ILi32EEEEEEaNS5_IJlSB_lEEEaSI_NS4_8TiledMMAINS4_8MMA_AtomIJNS4_4SM904GMMA27MMA_64x128x32_S32S8S8_SS_TNEEEENS4_6LayoutINS5_IJNSA_ILi2EEESB_SB_EEENS5_IJSB_NSA_ILi0EEESS_EEEEENS5_IJNS4_10UnderscoreESV_SV_EEEEENS4_13SM90_TMA_LOADENS4_14ComposedLayoutINS4_7SwizzleILi1ELi4ELi3EEENS4_18smem_ptr_flag_bitsILi8EEENSP_INS5_IJNSA_ILi8EEESG_EEENS5_IJSG_SB_EEEEEEEvNS4_8identityESY_S18_vS19_EENS_8epilogue10collective6detail29Sm90TmaWarpSpecializedAdapterINS1C_15DefaultEpilogueIaSI_SI_NS1B_6thread17LinearCombinationIaLi1EiiLNS1G_9ScaleType4KindE0ELNS_15FloatRoundStyleE2EaEENS1_15EpilogueDefaultEEEEEvvEEEEvNT_6ParamsE,"ax",@progbits
	.align	128
.text._ZN7cutlass13device_kernelINS_4gemm6kernel13GemmUniversalIN4cute5tupleIJiiiiEEENS1_10collective13CollectiveMmaINS1_34MainloopSm90TmaGmmaWarpSpecializedILi28ENS5_IJNS4_1CILi1EEESB_SB_EEENS1_35KernelTmaWarpSpecializedCooperativeEEENS5_IJNSA_ILi128EEESF_NSA_ILi32EEEEEEaNS5_IJlSB_lEEEaSI_NS4_8TiledMMAINS4_8MMA_AtomIJNS4_4SM904GMMA27MMA_64x128x32_S32S8S8_SS_TNEEEENS4_6LayoutINS5_IJNSA_ILi2EEESB_SB_EEENS5_IJSB_NSA_ILi0EEESS_EEEEENS5_IJNS4_10UnderscoreESV_SV_EEEEENS4_13SM90_TMA_LOADENS4_14ComposedLayoutINS4_7SwizzleILi1ELi4ELi3EEENS4_18smem_ptr_flag_bitsILi8EEENSP_INS5_IJNSA_ILi8EEESG_EEENS5_IJSG_SB_EEEEEEEvNS4_8identityESY_S18_vS19_EENS_8epilogue10collective6detail29Sm90TmaWarpSpecializedAdapterINS1C_15DefaultEpilogueIaSI_SI_NS1B_6thread17LinearCombinationIaLi1EiiLNS1G_9ScaleType4KindE0ELNS_15FloatRoundStyleE2EaEENS1_15EpilogueDefaultEEEEEvvEEEEvNT_6ParamsE:
        .type           _ZN7cutlass13device_kernelINS_4gemm6kernel13GemmUniversalIN4cute5tupleIJiiiiEEENS1_10collective13CollectiveMmaINS1_34MainloopSm90TmaGmmaWarpSpecializedILi28ENS5_IJNS4_1CILi1EEESB_SB_EEENS1_35KernelTmaWarpSpecializedCooperativeEEENS5_IJNSA_ILi128EEESF_NSA_ILi32EEEEEEaNS5_IJlSB_lEEEaSI_NS4_8TiledMMAINS4_8MMA_AtomIJNS4_4SM904GMMA27MMA_64x128x32_S32S8S8_SS_TNEEEENS4_6LayoutINS5_IJNSA_ILi2EEESB_SB_EEENS5_IJSB_NSA_ILi0EEESS_EEEEENS5_IJNS4_10UnderscoreESV_SV_EEEEENS4_13SM90_TMA_LOADENS4_14ComposedLayoutINS4_7SwizzleILi1ELi4ELi3EEENS4_18smem_ptr_flag_bitsILi8EEENSP_INS5_IJNSA_ILi8EEESG_EEENS5_IJSG_SB_EEEEEEEvNS4_8identityESY_S18_vS19_EENS_8epilogue10collective6detail29Sm90TmaWarpSpecializedAdapterINS1C_15DefaultEpilogueIaSI_SI_NS1B_6thread17LinearCombinationIaLi1EiiLNS1G_9ScaleType4KindE0ELNS_15FloatRoundStyleE2EaEENS1_15EpilogueDefaultEEEEEvvEEEEvNT_6ParamsE,@function
        .size           _ZN7cutlass13device_kernelINS_4gemm6kernel13GemmUniversalIN4cute5tupleIJiiiiEEENS1_10collective13CollectiveMmaINS1_34MainloopSm90TmaGmmaWarpSpecializedILi28ENS5_IJNS4_1CILi1EEESB_SB_EEENS1_35KernelTmaWarpSpecializedCooperativeEEENS5_IJNSA_ILi128EEESF_NSA_ILi32EEEEEEaNS5_IJlSB_lEEEaSI_NS4_8TiledMMAINS4_8MMA_AtomIJNS4_4SM904GMMA27MMA_64x128x32_S32S8S8_SS_TNEEEENS4_6LayoutINS5_IJNSA_ILi2EEESB_SB_EEENS5_IJSB_NSA_ILi0EEESS_EEEEENS5_IJNS4_10UnderscoreESV_SV_EEEEENS4_13SM90_TMA_LOADENS4_14ComposedLayoutINS4_7SwizzleILi1ELi4ELi3EEENS4_18smem_ptr_flag_bitsILi8EEENSP_INS5_IJNSA_ILi8EEESG_EEENS5_IJSG_SB_EEEEEEEvNS4_8identityESY_S18_vS19_EENS_8epilogue10collective6detail29Sm90TmaWarpSpecializedAdapterINS1C_15DefaultEpilogueIaSI_SI_NS1B_6thread17LinearCombinationIaLi1EiiLNS1G_9ScaleType4KindE0ELNS_15FloatRoundStyleE2EaEENS1_15EpilogueDefaultEEEEEvvEEEEvNT_6ParamsE,(.L_x_247 - _ZN7cutlass13device_kernelINS_4gemm6kernel13GemmUniversalIN4cute5tupleIJiiiiEEENS1_10collective13CollectiveMmaINS1_34MainloopSm90TmaGmmaWarpSpecializedILi28ENS5_IJNS4_1CILi1EEESB_SB_EEENS1_35KernelTmaWarpSpecializedCooperativeEEENS5_IJNSA_ILi128EEESF_NSA_ILi32EEEEEEaNS5_IJlSB_lEEEaSI_NS4_8TiledMMAINS4_8MMA_AtomIJNS4_4SM904GMMA27MMA_64x128x32_S32S8S8_SS_TNEEEENS4_6LayoutINS5_IJNSA_ILi2EEESB_SB_EEENS5_IJSB_NSA_ILi0EEESS_EEEEENS5_IJNS4_10UnderscoreESV_SV_EEEEENS4_13SM90_TMA_LOADENS4_14ComposedLayoutINS4_7SwizzleILi1ELi4ELi3EEENS4_18smem_ptr_flag_bitsILi8EEENSP_INS5_IJNSA_ILi8EEESG_EEENS5_IJSG_SB_EEEEEEEvNS4_8identityESY_S18_vS19_EENS_8epilogue10collective6detail29Sm90TmaWarpSpecializedAdapterINS1C_15DefaultEpilogueIaSI_SI_NS1B_6thread17LinearCombinationIaLi1EiiLNS1G_9ScaleType4KindE0ELNS_15FloatRoundStyleE2EaEENS1_15EpilogueDefaultEEEEEvvEEEEvNT_6ParamsE)
        .other          _ZN7cutlass13device_kernelINS_4gemm6kernel13GemmUniversalIN4cute5tupleIJiiiiEEENS1_10collective13CollectiveMmaINS1_34MainloopSm90TmaGmmaWarpSpecializedILi28ENS5_IJNS4_1CILi1EEESB_SB_EEENS1_35KernelTmaWarpSpecializedCooperativeEEENS5_IJNSA_ILi128EEESF_NSA_ILi32EEEEEEaNS5_IJlSB_lEEEaSI_NS4_8TiledMMAINS4_8MMA_AtomIJNS4_4SM904GMMA27MMA_64x128x32_S32S8S8_SS_TNEEEENS4_6LayoutINS5_IJNSA_ILi2EEESB_SB_EEENS5_IJSB_NSA_ILi0EEESS_EEEEENS5_IJNS4_10UnderscoreESV_SV_EEEEENS4_13SM90_TMA_LOADENS4_14ComposedLayoutINS4_7SwizzleILi1ELi4ELi3EEENS4_18smem_ptr_flag_bitsILi8EEENSP_INS5_IJNSA_ILi8EEESG_EEENS5_IJSG_SB_EEEEEEEvNS4_8identityESY_S18_vS19_EENS_8epilogue10collective6detail29Sm90TmaWarpSpecializedAdapterINS1C_15DefaultEpilogueIaSI_SI_NS1B_6thread17LinearCombinationIaLi1EiiLNS1G_9ScaleType4KindE0ELNS_15FloatRoundStyleE2EaEENS1_15EpilogueDefaultEEEEEvvEEEEvNT_6ParamsE,@"STO_CUDA_ENTRY STV_DEFAULT"
_ZN7cutlass13device_kernelINS_4gemm6kernel13GemmUniversalIN4cute5tupleIJiiiiEEENS1_10collective13CollectiveMmaINS1_34MainloopSm90TmaGmmaWarpSpecializedILi28ENS5_IJNS4_1CILi1EEESB_SB_EEENS1_35KernelTmaWarpSpecializedCooperativeEEENS5_IJNSA_ILi128EEESF_NSA_ILi32EEEEEEaNS5_IJlSB_lEEEaSI_NS4_8TiledMMAINS4_8MMA_AtomIJNS4_4SM904GMMA27MMA_64x128x32_S32S8S8_SS_TNEEEENS4_6LayoutINS5_IJNSA_ILi2EEESB_SB_EEENS5_IJSB_NSA_ILi0EEESS_EEEEENS5_IJNS4_10UnderscoreESV_SV_EEEEENS4_13SM90_TMA_LOADENS4_14ComposedLayoutINS4_7SwizzleILi1ELi4ELi3EEENS4_18smem_ptr_flag_bitsILi8EEENSP_INS5_IJNSA_ILi8EEESG_EEENS5_IJSG_SB_EEEEEEEvNS4_8identityESY_S18_vS19_EENS_8epilogue10collective6detail29Sm90TmaWarpSpecializedAdapterINS1C_15DefaultEpilogueIaSI_SI_NS1B_6thread17LinearCombinationIaLi1EiiLNS1G_9ScaleType4KindE0ELNS_15FloatRoundStyleE2EaEENS1_15EpilogueDefaultEEEEEvvEEEEvNT_6ParamsE:
[----:B------:R-:W0:Y:S01]  /*0000*/  LDC R1, c[0x0][0x28] ;  /* 0x00000a00ff017b82 */ /* 0x000e220000000800 */
[----:B------:R-:W1:Y:S01]  /*0010*/  S2R R4, SR_TID.X ;  /* 0x0000000000047919 */ /* 0x000e620000002100 */
[----:B------:R-:W-:Y:S01]  /*0020*/  ELECT P0, URZ, PT ;  /* 0x00000000003f782f */ /* 0x000fe20003800000 */
[----:B------:R-:W-:Y:S01]  /*0030*/  BSSY B0, `(.L_x_0) ;  /* 0x000000f000007945 */ /* 0x000fe20003800000 */
[--C-:B-1----:R-:W-:Y:S02]  /*0040*/  SHF.R.U32.HI R0, RZ, 0x5, R4.reuse ;  /* 0x00000005ff007819 */ /* 0x102fe40000011604 */
[----:B------:R-:W-:-:S03]  /*0050*/  SHF.R.U32.HI R14, RZ, 0x7, R4 ;  /* 0x00000007ff0e7819 */ /* 0x000fc60000011604 */
[----:B------:R-:W1:Y:S04]  /*0060*/  SHFL.IDX PT, R5, R0, RZ, 0x1f ;  /* 0x00001fff00057589 */ /* 0x000e6800000e0000 */
[----:B------:R2:W3:Y:S01]  /*0070*/  SHFL.IDX PT, R10, R14, RZ, 0x1f ;  /* 0x00001fff0e0a7589 */ /* 0x0004e200000e0000 */
[----:B-1----:R-:W-:-:S13]  /*0080*/  ISETP.NE.OR P0, PT, R5, RZ, !P0 ;  /* 0x000000ff0500720c */ /* 0x002fda0004705670 */
[----:B0-23--:R-:W-:Y:S05]  /*0090*/  @P0 BRA `(.L_x_1) ;  /* 0x0000000000200947 */ /* 0x00dfea0003800000 */
[----:B------:R-:W-:Y:S02]  /*00a0*/  ULDC.64 UR4, c[0x0][0x198] ;  /* 0x0000660000047ab9 */ /* 0x000fe40000000a00 */
[----:B------:R-:W-:Y:S02]  /*00b0*/  UIADD3 UR6, UP0, UR4, 0xf0, URZ ;  /* 0x000000f004067890 */ /* 0x000fe4000ff1e03f */
[----:B------:R-:W-:Y:S02]  /*00c0*/  UIADD3 UR4, UP1, UR4, 0x1f0, URZ ;  /* 0x000001f004047890 */ /* 0x000fe4000ff3e03f */
[----:B------:R-:W-:Y:S02]  /*00d0*/  UIADD3.X UR7, URZ, UR5, URZ, UP0, !UPT ;  /* 0x000000053f077290 */ /* 0x000fe400087fe43f */
[----:B------:R-:W-:-:S07]  /*00e0*/  UIADD3.X UR5, URZ, UR5, URZ, UP1, !UPT ;  /* 0x000000053f057290 */ /* 0x000fce0008ffe43f */
[----:B------:R0:W-:Y:S02]  /*00f0*/  UTMACCTL.PF [UR6] ;  /* 0x00000000060079b9 */ /* 0x0001e40008040000 */
[----:B------:R0:W-:Y:S02]  /*0100*/  UTMACCTL.PF [UR4] ;  /* 0x00000000040079b9 */ /* 0x0001e40008040000 */
[----:B0-----:R-:W-:Y:S01]  /*0110*/  NOP ;  /* 0x0000000000007918 */ /* 0x001fe20000000000 */
.L_x_1:
[----:B------:R-:W-:Y:S05]  /*0120*/  BSYNC B0 ;  /* 0x0000000000007941 */ /* 0x000fea0003800000 */
.L_x_0:
[----:B------:R-:W0:Y:S02]  /*0130*/  SHFL.IDX PT, R2, R0, RZ, 0x1f ;  /* 0x00001fff00027589 */ /* 0x000e2400000e0000 */
[----:B0-----:R-:W-:-:S13]  /*0140*/  ISETP.NE.AND P0, PT, R2, RZ, PT ;  /* 0x000000ff0200720c */ /* 0x001fda0003f05270 */
[----:B------:R-:W-:Y:S05]  /*0150*/  @P0 BRA `(.L_x_2) ;  /* 0x0000000400240947 */ /* 0x000fea0003800000 */
[----:B------:R-:W-:Y:S01]  /*0160*/  ELECT P0, URZ, PT ;  /* 0x00000000003f782f */ /* 0x000fe20003800000 */
[----:B------:R-:W-:-:S12]  /*0170*/  BSSY B0, `(.L_x_2) ;  /* 0x0000047000007945 */ /* 0x000fd80003800000 */
[----:B------:R-:W-:Y:S05]  /*0180*/  @!P0 BRA `(.L_x_3) ;  /* 0x0000000400148947 */ /* 0x000fea0003800000 */
[----:B------:R-:W0:Y:S01]  /*0190*/  S2UR UR8, SR_CgaCtaId ;  /* 0x00000000000879c3 */ /* 0x000e220000008800 */
[----:B------:R-:W-:Y:S01]  /*01a0*/  UMOV UR4, 0x400 ;  /* 0x0000040000047882 */ /* 0x000fe20000000000 */
[----:B------:R-:W-:Y:S01]  /*01b0*/  UMOV UR5, 0x1 ;  /* 0x0000000100057882 */ /* 0x000fe20000000000 */
[----:B------:R-:W-:Y:S02]  /*01c0*/  UMOV UR6, 0x100 ;  /* 0x0000010000067882 */ /* 0x000fe40000000000 */
[----:B------:R-:W-:-:S04]  /*01d0*/  UIADD3 UR6, -UR6, 0x100000, URZ ;  /* 0x0010000006067890 */ /* 0x000fc8000fffe13f */
[----:B------:R-:W-:Y:S02]  /*01e0*/  USHF.L.U32 UR7, UR6, 0xb, URZ ;  /* 0x0000000b06077899 */ /* 0x000fe4000800063f */
[----:B------:R-:W-:Y:S02]  /*01f0*/  USHF.L.U32 UR6, UR6, 0x1, URZ ;  /* 0x0000000106067899 */ /* 0x000fe4000800063f */
[----:B0-----:R-:W-:Y:S02]  /*0200*/  ULEA UR8, UR8, UR4, 0x18 ;  /* 0x0000000408087291 */ /* 0x001fe4000f8ec03f */
[----:B------:R-:W-:-:S04]  /*0210*/  UIADD3 UR4, -UR5, 0x100000, URZ ;  /* 0x0010000005047890 */ /* 0x000fc8000fffe13f */
[----:B------:R-:W-:Y:S02]  /*0220*/  USHF.L.U32 UR5, UR4, 0xb, URZ ;  /* 0x0000000b04057899 */ /* 0x000fe4000800063f */
[----:B------:R-:W-:Y:S01]  /*0230*/  USHF.L.U32 UR4, UR4, 0x1, URZ ;  /* 0x0000000104047899 */ /* 0x000fe2000800063f */
[----:B------:R-:W0:Y:S11]  /*0240*/  FENCE.VIEW.ASYNC.S ;  /* 0x00000000000073c6 */ /* 0x000e360000000000 */
[----:B0-----:R0:W1:Y:S01]  /*0250*/  SYNCS.EXCH.64 URZ, [UR8], UR4 ;  /* 0x00000004083f75b2 */ /* 0x0010620008000100 */
[----:B------:R0:W2:Y:S01]  /*0260*/  SYNCS.EXCH.64 URZ, [UR8+0xe0], UR6 ;  /* 0x0000e006083f75b2 */ /* 0x0000a20008000100 */
[----:B------:R0:W3:Y:S01]  /*0270*/  SYNCS.EXCH.64 URZ, [UR8+0x8], UR4 ;  /* 0x00000804083f75b2 */ /* 0x0000e20008000100 */
[----:B------:R0:W4:Y:S01]  /*0280*/  SYNCS.EXCH.64 URZ, [UR8+0xe8], UR6 ;  /* 0x0000e806083f75b2 */ /* 0x0001220008000100 */
[----:B------:R0:W0:Y:S01]  /*0290*/  SYNCS.EXCH.64 URZ, [UR8+0x10], UR4 ;  /* 0x00001004083f75b2 */ /* 0x0000220008000100 */
        /* <DEDUP_REMOVED lines=51> */
[----:B-1234-:R-:W-:Y:S01]  /*05d0*/  NOP ;  /* 0x0000000000007918 */ /* 0x01efe20000000000 */
.L_x_3:
[----:B0-----:R-:W-:Y:S05]  /*05e0*/  BSYNC B0 ;  /* 0x0000000000007941 */ /* 0x001fea0003800000 */
.L_x_2:
[----:B------:R-:W0:Y:S01]  /*05f0*/  SHFL.IDX PT, R0, R0, RZ, 0x1f ;  /* 0x00001fff00007589 */ /* 0x000e2200000e0000 */
[----:B------:R-:W-:Y:S01]  /*0600*/  ELECT P0, URZ, PT ;  /* 0x00000000003f782f */ /* 0x000fe20003800000 */
[----:B------:R-:W1:Y:S01]  /*0610*/  LDC R2, c[0x0][0x65c] ;  /* 0x00019700ff027b82 */ /* 0x000e620000000800 */
[----:B------:R-:W-:Y:S01]  /*0620*/  UMOV UR4, 0x20 ;  /* 0x0000002000047882 */ /* 0x000fe20000000000 */
[----:B------:R-:W2:Y:S01]  /*0630*/  S2R R3, SR_CTAID.Y ;  /* 0x0000000000037919 */ /* 0x000ea20000002600 */
[----:B------:R-:W-:Y:S01]  /*0640*/  NOP ;  /* 0x0000000000007918 */ /* 0x000fe20000000000 */
[----:B------:R-:W-:Y:S01]  /*0650*/  ISETP.NE.AND P2, PT, R10, RZ, PT ;  /* 0x000000ff0a00720c */ /* 0x000fe20003f45270 */
[----:B------:R-:W-:Y:S01]  /*0660*/  NOP ;  /* 0x0000000000007918 */ /* 0x000fe20000000000 */
[----:B------:R-:W3:Y:S01]  /*0670*/  S2R R6, SR_CTAID.X ;  /* 0x0000000000067919 */ /* 0x000ee20000002500 */
[----:B------:R-:W-:Y:S01]  /*0680*/  IMAD.MOV.U32 R7, RZ, RZ, RZ ;  /* 0x000000ffff077224 */ /* 0x000fe200078e00ff */
[----:B0-----:R-:W-:-:S02]  /*0690*/  ISETP.NE.OR P0, PT, R0, RZ, !P0 ;  /* 0x000000ff0000720c */ /* 0x001fc40004705670 */
[----:B-1----:R-:W-:-:S04]  /*06a0*/  ISETP.NE.AND P3, PT, R2, 0x1, PT ;  /* 0x000000010200780c */ /* 0x002fc80003f65270 */
[----:B------:R-:W-:Y:S02]  /*06b0*/  P2R R0, PR, RZ, 0x8 ;  /* 0x00000008ff007803 */ /* 0x000fe40000000000 */
[----:B------:R-:W-:-:S04]  /*06c0*/  SHF.R.S32.HI R0, RZ, 0x1f, R5 ;  /* 0x0000001fff007819 */ /* 0x000fc80000011405 */
[----:B------:R-:W-:Y:S01]  /*06d0*/  LEA.HI R0, R0, R5, RZ, 0x2 ;  /* 0x0000000500007211 */ /* 0x000fe200078f10ff */
[----:B------:R-:W-:Y:S01]  /*06e0*/  VOTEU.ALL UP0, P0 ;  /* 0x00000000003f7886 */ /* 0x000fe20000000000 */
[----:B------:R-:W-:Y:S01]  /*06f0*/  VOTEU.ALL UP1, P0 ;  /* 0x00000000003f7886 */ /* 0x000fe20000020000 */
[----:B------:R-:W3:Y:S01]  /*0700*/  @P3 LDC R17, c[0x0][0x10] ;  /* 0x00000400ff113b82 */ /* 0x000ee20000000800 */
[----:B------:R-:W-:Y:S01]  /*0710*/  LOP3.LUT R0, R0, 0xfffffffc, RZ, 0xc0, !PT ;  /* 0xfffffffc00007812 */ /* 0x000fe200078ec0ff */
[----:B--2---:R-:W-:Y:S01]  /*0720*/  @P3 IMAD.MOV.U32 R8, RZ, RZ, R3 ;  /* 0x000000ffff083224 */ /* 0x004fe200078e0003 */
[----:B------:R-:W-:Y:S01]  /*0730*/  @!UP0 UMOV UR6, 0x400 ;  /* 0x0000040000068882 */ /* 0x000fe20000000000 */
[----:B------:R-:W-:-:S04]  /*0740*/  @!UP0 UIADD3 UR4, -UR4, 0x100000, URZ ;  /* 0x0010000004048890 */ /* 0x000fc8000fffe13f */
[----:B------:R-:W-:Y:S02]  /*0750*/  @!UP0 USHF.L.U32 UR5, UR4, 0xb, URZ ;  /* 0x0000000b04058899 */ /* 0x000fe4000800063f */
[----:B------:R-:W-:Y:S01]  /*0760*/  @!UP0 USHF.L.U32 UR4, UR4, 0x1, URZ ;  /* 0x0000000104048899 */ /* 0x000fe2000800063f */
[----:B------:R-:W-:Y:S02]  /*0770*/  @P3 IMAD.MOV.U32 R9, RZ, RZ, RZ ;  /* 0x000000ffff093224 */ /* 0x000fe400078e00ff */
[----:B------:R-:W-:Y:S01]  /*0780*/  IMAD.IADD R0, R5, 0x1, -R0 ;  /* 0x0000000105007824 */ /* 0x000fe200078e0a00 */
[----:B------:R-:W0:Y:S01]  /*0790*/  @!UP0 S2UR UR7, SR_CgaCtaId ;  /* 0x00000000000789c3 */ /* 0x000e220000008800 */
[----:B------:R-:W-:-:S03]  /*07a0*/  @P3 IMAD.MOV.U32 R5, RZ, RZ, RZ ;  /* 0x000000ffff053224 */ /* 0x000fc600078e00ff */
[----:B------:R-:W-:-:S04]  /*07b0*/  ISETP.NE.AND P1, PT, R0, 0x3, PT ;  /* 0x000000030000780c */ /* 0x000fc80003f25270 */
[----:B------:R-:W1:Y:S01]  /*07c0*/  @!P3 LDC R11, c[0x0][0xc] ;  /* 0x00000300ff0bbb82 */ /* 0x000e620000000800 */
[----:B---3--:R-:W-:-:S04]  /*07d0*/  @P3 IMAD.WIDE.U32 R16, R6, R17, R8 ;  /* 0x0000001106103225 */ /* 0x008fc800078e0008 */
[----:B------:R-:W-:Y:S01]  /*07e0*/  @P3 IMAD.IADD R17, R17, 0x1, R5 ;  /* 0x0000000111113824 */ /* 0x000fe200078e0205 */
[----:B------:R-:W-:Y:S01]  /*07f0*/  LOP3.LUT R5, R4, 0x7f, RZ, 0xc0, !PT ;  /* 0x0000007f04057812 */ /* 0x000fe200078ec0ff */
[----:B0-----:R-:W-:Y:S01]  /*0800*/  @!UP0 ULEA UR8, UR7, UR6, 0x18 ;  /* 0x0000000607088291 */ /* 0x001fe2000f8ec03f */
[----:B------:R-:W-:Y:S02]  /*0810*/  VOTEU.ALL UP0, P0 ;  /* 0x00000000003f7886 */ /* 0x000fe40000000000 */
[----:B------:R-:W-:Y:S01]  /*0820*/  ULDC UR6, c[0x0][0xc] ;  /* 0x0000030000067ab9 */ /* 0x000fe20000000800 */
[----:B------:R-:W-:Y:S01]  /*0830*/  ISETP.EQ.OR P0, PT, R0, RZ, !P1 ;  /* 0x000000ff0000720c */ /* 0x000fe20004f02670 */
[----:B------:R-:W-:-:S03]  /*0840*/  ULDC UR7, c[0x0][0x10] ;  /* 0x0000040000077ab9 */ /* 0x000fc60000000800 */
[C---:B------:R-:W-:Y:S01]  /*0850*/  ISETP.EQ.AND P0, PT, R10.reuse, RZ, P0 ;  /* 0x000000ff0a00720c */ /* 0x040fe20000702270 */
[----:B------:R-:W-:Y:S02]  /*0860*/  VIADD R10, R10, 0xffffffff ;  /* 0xffffffff0a0a7836 */ /* 0x000fe40000000000 */
[----:B-1----:R-:W-:Y:S01]  /*0870*/  @!P3 IMAD.WIDE.U32 R8, R11, R3, R6 ;  /* 0x000000030b08b225 */ /* 0x002fe200078e0006 */
[----:B------:R-:W0:Y:S02]  /*0880*/  FENCE.VIEW.ASYNC.S ;  /* 0x00000000000073c6 */ /* 0x000e240000000000 */
[----:B0-----:R-:W0:Y:S01]  /*0890*/  @!UP0 SYNCS.EXCH.64 URZ, [UR8+0x1d0], UR4 ;  /* 0x0001d004083f85b2 */ /* 0x001e220008000100 */
[----:B------:R-:W-:Y:S02]  /*08a0*/  SEL R18, RZ, 0x1, !P0 ;  /* 0x00000001ff127807 */ /* 0x000fe40004000000 */
[----:B------:R-:W-:Y:S01]  /*08b0*/  ISETP.GE.U32.AND P1, PT, R10, 0x2, PT ;  /* 0x000000020a00780c */ /* 0x000fe20003f26070 */
[----:B------:R-:W-:-:S02]  /*08c0*/  @!P3 IMAD.MOV.U32 R16, RZ, RZ, R8 ;  /* 0x000000ffff10b224 */ /* 0x000fc400078e0008 */
[----:B------:R-:W-:Y:S01]  /*08d0*/  @!P3 IMAD.MOV.U32 R17, RZ, RZ, R9 ;  /* 0x000000ffff11b224 */ /* 0x000fe200078e0009 */
[----:B------:R-:W-:Y:S01]  /*08e0*/  SEL R18, R18, 0x2, P1 ;  /* 0x0000000212127807 */ /* 0x000fe20000800000 */
[----:B------:R1:W0:Y:S01]  /*08f0*/  @!UP1 SYNCS.EXCH.64 URZ, [UR8+0x1d8], UR4 ;  /* 0x0001d804083f95b2 */ /* 0x0002220008000100 */
[----:B------:R-:W-:Y:S01]  /*0900*/  NOP ;  /* 0x0000000000007918 */ /* 0x000fe20000000000 */
[----:B-1----:R-:W-:-:S03]  /*0910*/  UIMAD.WIDE.U32 UR4, UR6, UR7, URZ ;  /* 0x00000007060472a5 */ /* 0x002fc6000f8e003f */
[----:B------:R-:W-:Y:S02]  /*0920*/  ULDC UR6, c[0x0][0x14] ;  /* 0x0000050000067ab9 */ /* 0x000fe40000000800 */
[----:B------:R-:W-:Y:S02]  /*0930*/  UIMAD.WIDE.U32 UR36, UR4, UR6, URZ ;  /* 0x00000006042472a5 */ /* 0x000fe4000f8e003f */
[----:B------:R-:W-:-:S04]  /*0940*/  UIMAD UR42, UR5, UR6, URZ ;  /* 0x00000006052a72a4 */ /* 0x000fc8000f8e023f */
[----:B------:R-:W-:Y:S01]  /*0950*/  UIADD3 UR42, UR37, UR42, URZ ;  /* 0x0000002a252a7290 */ /* 0x000fe2000fffe03f */
[----:B0-----:R-:W-:Y:S06]  /*0960*/  BAR.SYNC.DEFER_BLOCKING 0x0 ;  /* 0x0000000000007b1d */ /* 0x001fec0000010000 */
[----:B------:R-:W-:Y:S05]  /*0970*/  @!P2 BRA `(.L_x_4) ;  /* 0x0000004c0070a947 */ /* 0x000fea0003800000 */
[----:B------:R-:W-:-:S13]  /*0980*/  ISETP.GT.U32.AND P0, PT, R10, 0x1, PT ;  /* 0x000000010a00780c */ /* 0x000fda0003f04070 */
[----:B------:R-:W-:Y:S05]  /*0990*/  @P0 EXIT ;  /* 0x000000000000094d */ /* 0x000fea0003800000 */
[----:B------:R-:W-:Y:S01]  /*09a0*/  ULDC.64 UR4, c[0x0][0x650] ;  /* 0x0001940000047ab9 */ /* 0x000fe20000000a00 */
[----:B------:R-:W-:Y:S01]  /*09b0*/  PRMT R0, RZ, 0x7610, R0 ;  /* 0x00007610ff007816 */ /* 0x000fe20000000000 */
[----:B------:R-:W-:Y:S01]  /*09c0*/  IMAD.MOV.U32 R97, RZ, RZ, -0x1 ;  /* 0xffffffffff617424 */ /* 0x000fe200078e00ff */
[----:B------:R-:W-:Y:S01]  /*09d0*/  ISETP.GE.U32.AND P0, PT, R16, UR4, PT ;  /* 0x0000000410007c0c */ /* 0x000fe2000bf06070 */
[----:B------:R-:W-:Y:S02]  /*09e0*/  IMAD.MOV.U32 R98, RZ, RZ, -0x1 ;  /* 0xffffffffff627424 */ /* 0x000fe400078e00ff */
[----:B------:R-:W-:Y:S01]  /*09f0*/  IMAD.MOV.U32 R96, RZ, RZ, -0x1 ;  /* 0xffffffffff607424 */ /* 0x000fe200078e00ff */
[----:B------:R-:W-:-:S13]  /*0a00*/  ISETP.GE.U32.AND.EX P0, PT, R17, UR5, PT, P0 ;  /* 0x0000000511007c0c */ /* 0x000fda000bf06100 */
[----:B------:R-:W-:Y:S05]  /*0a10*/  @P0 BRA `(.L_x_5) ;  /* 0x0000000400540947 */ /* 0x000fea0003800000 */
[----:B------:R-:W0:Y:S01]  /*0a20*/  LDC.64 R20, c[0x0][0x628] ;  /* 0x00018a00ff147b82 */ /* 0x000e220000000a00 */
[----:B------:R-:W-:Y:S02]  /*0a30*/  IMAD.MOV.U32 R8, RZ, RZ, R16 ;  /* 0x000000ffff087224 */ /* 0x000fe400078e0010 */
[----:B------:R-:W-:-:S05]  /*0a40*/  IMAD.MOV.U32 R9, RZ, RZ, R17 ;  /* 0x000000ffff097224 */ /* 0x000fca00078e0011 */
[----:B------:R-:W1:Y:S08]  /*0a50*/  LDC R0, c[0x0][0x630] ;  /* 0x00018c00ff007b82 */ /* 0x000e700000000800 */
[----:B------:R-:W2:Y:S01]  /*0a60*/  LDC.64 R22, c[0x0][0x620] ;  /* 0x00018800ff167b82 */ /* 0x000ea20000000a00 */
[----:B0-----:R-:W-:-:S04]  /*0a70*/  ISETP.NE.U32.AND P0, PT, R20, RZ, PT ;  /* 0x000000ff1400720c */ /* 0x001fc80003f05070 */
[----:B------:R-:W-:-:S13]  /*0a80*/  ISETP.NE.AND.EX P0, PT, R21, RZ, PT, P0 ;  /* 0x000000ff1500720c */ /* 0x000fda0003f05300 */
[----:B-12---:R-:W-:Y:S05]  /*0a90*/  @!P0 BRA `(.L_x_6) ;  /* 0x0000000000288947 */ /* 0x006fea0003800000 */
[----:B------:R-:W0:Y:S02]  /*0aa0*/  LDC R13, c[0x0][0x634] ;  /* 0x00018d00ff0d7b82 */ /* 0x000e240000000800 */
[----:B0-----:R-:W-:-:S05]  /*0ab0*/  IADD3 R13, P0, R16, R13, RZ ;  /* 0x0000000d100d7210 */ /* 0x001fca0007f1e0ff */
[----:B------:R-:W-:-:S04]  /*0ac0*/  IMAD.X R15, RZ, RZ, R17, P0 ;  /* 0x000000ffff0f7224 */ /* 0x000fc800000e0611 */
[----:B------:R-:W-:-:S04]  /*0ad0*/  IMAD.WIDE.U32 R8, R15, R20, RZ ;  /* 0x000000140f087225 */ /* 0x000fc800078e00ff */
[----:B------:R-:W-:-:S04]  /*0ae0*/  IMAD.WIDE.U32 R10, P0, R13, R21, R8 ;  /* 0x000000150d0a7225 */ /* 0x000fc80007800008 */
[----:B------:R-:W-:-:S04]  /*0af0*/  IMAD.WIDE.U32 R8, R13, R20, RZ ;  /* 0x000000140d087225 */ /* 0x000fc800078e00ff */
[----:B------:R-:W-:Y:S01]  /*0b00*/  IMAD.X R13, RZ, RZ, RZ, P0 ;  /* 0x000000ffff0d7224 */ /* 0x000fe200000e06ff */
[----:B------:R-:W-:Y:S01]  /*0b10*/  IADD3 RZ, P0, R9, R10, RZ ;  /* 0x0000000a09ff7210 */ /* 0x000fe20007f1e0ff */
[----:B------:R-:W-:-:S04]  /*0b20*/  IMAD.MOV.U32 R12, RZ, RZ, R11 ;  /* 0x000000ffff0c7224 */ /* 0x000fc800078e000b */
[----:B------:R-:W-:-:S08]  /*0b30*/  IMAD.WIDE.U32.X R8, R15, R21, R12, P0 ;  /* 0x000000150f087225 */ /* 0x000fd000000e040c */
.L_x_6:
[-CC-:B------:R-:W-:Y:S01]  /*0b40*/  SHF.R.U64 R96, R8, R0.reuse, R9.reuse ;  /* 0x0000000008607219 */ /* 0x180fe20000001209 */
[----:B------:R-:W0:Y:S01]  /*0b50*/  LDC R12, c[0x0][0x618] ;  /* 0x00018600ff0c7b82 */ /* 0x000e220000000800 */
[----:B------:R-:W-:Y:S01]  /*0b60*/  SHF.R.U32.HI R7, RZ, R0, R9 ;  /* 0x00000000ff077219 */ /* 0x000fe20000011609 */
[----:B------:R-:W-:Y:S01]  /*0b70*/  ULDC UR4, c[0x0][0x150] ;  /* 0x0000540000047ab9 */ /* 0x000fe20000000800 */
[----:B------:R-:W-:Y:S02]  /*0b80*/  IADD3 R11, P0, RZ, -R96, RZ ;  /* 0x80000060ff0b7210 */ /* 0x000fe40007f1e0ff */
[----:B------:R-:W-:-:S03]  /*0b90*/  I2FP.F32.U32 R0, R6 ;  /* 0x0000000600007245 */ /* 0x000fc60000201000 */
[----:B------:R-:W1:Y:S01]  /*0ba0*/  LDC.64 R30, c[0x0][0x640] ;  /* 0x00019000ff1e7b82 */ /* 0x000e620000000a00 */
[----:B------:R-:W-:Y:S02]  /*0bb0*/  IMAD.X R13, RZ, RZ, ~R7, P0 ;  /* 0x000000ffff0d7224 */ /* 0x000fe400000e0e07 */
[----:B------:R-:W-:Y:S01]  /*0bc0*/  FMUL R0, R0, UR4 ;  /* 0x0000000400007c20 */ /* 0x000fe20008400000 */
[----:B------:R-:W-:Y:S01]  /*0bd0*/  IMAD.WIDE.U32 R8, R11, R22, R16 ;  /* 0x000000160b087225 */ /* 0x000fe200078e0010 */
[----:B------:R-:W-:-:S03]  /*0be0*/  ULDC UR4, c[0x0][0x154] ;  /* 0x0000550000047ab9 */ /* 0x000fc60000000800 */
[----:B------:R-:W-:Y:S01]  /*0bf0*/  IMAD R10, R13, R22, RZ ;  /* 0x000000160d0a7224 */ /* 0x000fe200078e02ff */
[----:B------:R-:W2:Y:S01]  /*0c00*/  LDC R7, c[0x0][0x144] ;  /* 0x00005100ff077b82 */ /* 0x000ea20000000800 */
[----:B------:R-:W3:Y:S02]  /*0c10*/  F2I.U32.TRUNC.NTZ R0, R0 ;  /* 0x0000000000007305 */ /* 0x000ee4000020f000 */
[----:B------:R-:W-:-:S04]  /*0c20*/  IMAD R11, R11, R23, R10 ;  /* 0x000000170b0b7224 */ /* 0x000fc800078e020a */
[----:B------:R-:W-:Y:S01]  /*0c30*/  IMAD.IADD R9, R9, 0x1, R11 ;  /* 0x0000000109097824 */ /* 0x000fe200078e020b */
[----:B------:R-:W4:Y:S01]  /*0c40*/  LDC R24, c[0x0][0x608] ;  /* 0x00018200ff187b82 */ /* 0x000f220000000800 */
[----:B------:R-:W-:-:S03]  /*0c50*/  IMAD.MOV.U32 R11, RZ, RZ, -0x1 ;  /* 0xffffffffff0b7424 */ /* 0x000fc600078e00ff */
[-CC-:B0-----:R-:W-:Y:S02]  /*0c60*/  SHF.R.U64 R22, R8, R12.reuse, R9.reuse ;  /* 0x0000000c08167219 */ /* 0x181fe40000001209 */
[----:B------:R-:W-:Y:S02]  /*0c70*/  I2FP.F32.U32 R8, R3 ;  /* 0x0000000300087245 */ /* 0x000fe40000201000 */
[----:B------:R-:W0:Y:S01]  /*0c80*/  LDC R28, c[0x0][0x658] ;  /* 0x00019600ff1c7b82 */ /* 0x000e220000000800 */
[----:B-1----:R-:W-:Y:S01]  /*0c90*/  ISETP.NE.U32.AND P0, PT, R30, RZ, PT ;  /* 0x000000ff1e00720c */ /* 0x002fe20003f05070 */
[----:B---3--:R-:W-:Y:S02]  /*0ca0*/  IMAD.MOV R10, RZ, RZ, -R0 ;  /* 0x000000ffff0a7224 */ /* 0x008fe400078e0a00 */
[----:B------:R-:W-:Y:S01]  /*0cb0*/  FMUL R8, R8, UR4 ;  /* 0x0000000408087c20 */ /* 0x000fe20008400000 */
[----:B------:R-:W-:Y:S02]  /*0cc0*/  SHF.R.U32.HI R9, RZ, R12, R9 ;  /* 0x0000000cff097219 */ /* 0x000fe40000011609 */
[----:B------:R-:W-:Y:S01]  /*0cd0*/  ISETP.NE.AND.EX P0, PT, R31, RZ, PT, P0 ;  /* 0x000000ff1f00720c */ /* 0x000fe20003f05300 */
[----:B------:R1:W3:Y:S01]  /*0ce0*/  F2I.U32.TRUNC.NTZ R15, R8 ;  /* 0x00000008000f7305 */ /* 0x0002e2000020f000 */
[----:B------:R-:W1:Y:S01]  /*0cf0*/  LDC R20, c[0x0][0x148] ;  /* 0x00005200ff147b82 */ /* 0x000e620000000800 */
[----:B--2---:R-:W-:-:S07]  /*0d00*/  IMAD R0, R7, R10, R6 ;  /* 0x0000000a07007224 */ /* 0x004fce00078e0206 */
[----:B------:R-:W2:Y:S01]  /*0d10*/  LDC R26, c[0x0][0x600] ;  /* 0x00018000ff1a7b82 */ /* 0x000ea20000000800 */
[-CC-:B----4-:R-:W-:Y:S02]  /*0d20*/  SHF.R.U64 R32, R22, R24.reuse, R9.reuse ;  /* 0x0000001816207219 */ /* 0x190fe40000001209 */
[----:B------:R-:W-:Y:S01]  /*0d30*/  SHF.R.U32.HI R7, RZ, R24, R9 ;  /* 0x00000018ff077219 */ /* 0x000fe20000011609 */
[----:B------:R-:W-:-:S04]  /*0d40*/  IMAD.MOV.U32 R9, RZ, RZ, 0x1 ;  /* 0x00000001ff097424 */ /* 0x000fc800078e00ff */
[----:B------:R-:W4:Y:S01]  /*0d50*/  LDC R21, c[0x0][0x648] ;  /* 0x00019200ff157b82 */ /* 0x000f220000000800 */
[-C--:B0-----:R-:W-:Y:S02]  /*0d60*/  SHF.L.U32 R6, R11, R28.reuse, RZ ;  /* 0x0000001c0b067219 */ /* 0x081fe400000006ff */
[--C-:B------:R-:W-:Y:S02]  /*0d70*/  SHF.R.U64 R24, R32, R28, R7.reuse ;  /* 0x0000001c20187219 */ /* 0x100fe40000001207 */
[----:B------:R-:W-:Y:S02]  /*0d80*/  LOP3.LUT R13, RZ, R6, RZ, 0x33, !PT ;  /* 0x00000006ff0d7212 */ /* 0x000fe400078e33ff */
[-C--:B------:R-:W-:Y:S01]  /*0d90*/  SHF.R.U32.HI R7, RZ, R28.reuse, R7 ;  /* 0x0000001cff077219 */ /* 0x080fe20000011607 */
[----:B------:R-:W0:Y:S01]  /*0da0*/  LDC R23, c[0x0][0x638] ;  /* 0x00018e00ff177b82 */ /* 0x000e220000000800 */
[----:B------:R-:W-:Y:S01]  /*0db0*/  SHF.L.U32 R12, R9, R28, RZ ;  /* 0x0000001c090c7219 */ /* 0x000fe200000006ff */
[----:B------:R-:W-:-:S06]  /*0dc0*/  IMAD.MOV.U32 R6, RZ, RZ, R24 ;  /* 0x000000ffff067224 */ /* 0x000fcc00078e0018 */
[----:B------:R-:W0:Y:S01]  /*0dd0*/  LDC R97, c[0x0][0x610] ;  /* 0x00018400ff617b82 */ /* 0x000e220000000800 */
[----:B-1-3--:R-:W-:Y:S05]  /*0de0*/  @!P0 BRA `(.L_x_7) ;  /* 0x0000000000288947 */ /* 0x00afea0003800000 */
[----:B------:R-:W1:Y:S02]  /*0df0*/  LDC R11, c[0x0][0x64c] ;  /* 0x00019300ff0b7b82 */ /* 0x000e640000000800 */
[----:B-1----:R-:W-:-:S05]  /*0e00*/  IADD3 R11, P0, R24, R11, RZ ;  /* 0x0000000b180b7210 */ /* 0x002fca0007f1e0ff */
        /* <DEDUP_REMOVED lines=8> */
.L_x_7:
[----:B----4-:R-:W-:Y:S01]  /*0e90*/  SHF.R.U64 R6, R6, R21, R7 ;  /* 0x0000001506067219 */ /* 0x010fe20000001207 */
[----:B--2---:R-:W-:Y:S01]  /*0ea0*/  VIADD R7, R26, 0xffffffff ;  /* 0xffffffff1a077836 */ /* 0x004fe20000000000 */
[----:B------:R-:W-:Y:S01]  /*0eb0*/  LOP3.LUT R13, R32, R13, RZ, 0xc0, !PT ;  /* 0x0000000d200d7212 */ /* 0x000fe200078ec0ff */
[----:B------:R-:W-:Y:S02]  /*0ec0*/  IMAD.MOV R15, RZ, RZ, -R15 ;  /* 0x000000ffff0f7224 */ /* 0x000fe400078e0a0f */
[----:B------:R-:W-:Y:S02]  /*0ed0*/  IMAD.MOV R8, RZ, RZ, -R6 ;  /* 0x000000ffff087224 */ /* 0x000fe400078e0a06 */
[----:B------:R-:W-:Y:S01]  /*0ee0*/  IMAD R13, R12, R6, R13 ;  /* 0x000000060c0d7224 */ /* 0x000fe200078e020d */
[----:B------:R-:W-:Y:S01]  /*0ef0*/  LOP3.LUT R6, R22, R7, RZ, 0xc0, !PT ;  /* 0x0000000716067212 */ /* 0x000fe200078ec0ff */
[----:B------:R-:W-:Y:S02]  /*0f00*/  @P3 IMAD R0, R20, R15, R3 ;  /* 0x0000000f14003224 */ /* 0x000fe400078e0203 */
[----:B0-----:R-:W-:-:S02]  /*0f10*/  IMAD R3, R8, R23, R24 ;  /* 0x0000001708037224 */ /* 0x001fc400078e0218 */
[----:B------:R-:W-:Y:S02]  /*0f20*/  IMAD R97, R13, R97, R0 ;  /* 0x000000610d617224 */ /* 0x000fe400078e0200 */
[----:B------:R-:W-:Y:S02]  /*0f30*/  IMAD R6, R3, R26, R6 ;  /* 0x0000001a03067224 */ /* 0x000fe400078e0206 */
[----:B------:R-:W-:-:S03]  /*0f40*/  IMAD.MOV.U32 R0, RZ, RZ, 0x1 ;  /* 0x00000001ff007424 */ /* 0x000fc600078e00ff */
[----:B------:R-:W-:Y:S02]  /*0f50*/  SEL R98, R6, R97, !P3 ;  /* 0x0000006106627207 */ /* 0x000fe40005800000 */
[----:B------:R-:W-:-:S07]  /*0f60*/  SEL R97, R97, R6, !P3 ;  /* 0x0000000661617207 */ /* 0x000fce0005800000 */
.L_x_5:
[----:B------:R-:W-:-:S08]  /*0f70*/  NOP ;  /* 0x0000000000007918 */ /* 0x000fd00000000000 */
[----:B------:R-:W0:Y:S02]  /*0f80*/  USETMAXREG.TRY_ALLOC.CTAPOOL UP0, 0xe8 ;  /* 0x000000e8000079c8 */ /* 0x000e240008000600 */
[----:B0-----:R-:W-:-:S13]  /*0f90*/  PLOP3.LUT P0, PT, PT, PT, UP0, 0x80, 0x0 ;  /* 0x000000000000781c */ /* 0x001fda0003f0f008 */
[----:B------:R-:W-:Y:S05]  /*0fa0*/  @!P0 BRA `(.L_x_5) ;  /* 0xfffffffc00f08947 */ /* 0x000fea000383ffff */
[----:B------:R-:W-:Y:S01]  /*0fb0*/  ULDC.64 UR4, c[0x0][0x598] ;  /* 0x0001660000047ab9 */ /* 0x000fe20000000a00 */
[----:B------:R-:W-:Y:S01]  /*0fc0*/  ULDC.64 UR38, c[0x0][0x208] ;  /* 0x0000820000267ab9 */ /* 0x000fe20000000a00 */
[----:B------:R-:W-:-:S04]  /*0fd0*/  ISETP.NE.U32.AND P0, PT, RZ, UR4, PT ;  /* 0x00000004ff007c0c */ /* 0x000fc8000bf05070 */
[----:B------:R-:W-:-:S13]  /*0fe0*/  ISETP.NE.AND.EX P0, PT, RZ, UR5, PT, P0 ;  /* 0x00000005ff007c0c */ /* 0x000fda000bf05300 */
[----:B------:R-:W-:Y:S05]  /*0ff0*/  @!P0 BRA `(.L_x_8) ;  /* 0x00000000001c8947 */ /* 0x000fea0003800000 */
[----:B------:R-:W0:Y:S02]  /*1000*/  LDC.64 R6, c[0x0][0x598] ;  /* 0x00016600ff067b82 */ /* 0x000e240000000a00 */
[----:B0-----:R-:W2:Y:S02]  /*1010*/  LDG.E.64 R6, desc[UR38][R6.64] ;  /* 0x0000002606067981 */ /* 0x001ea4000c1e1b00 */
[----:B--2---:R-:W-:-:S04]  /*1020*/  ISETP.NE.U32.AND P0, PT, R6, RZ, PT ;  /* 0x000000ff0600720c */ /* 0x004fc80003f05070 */
[----:B------:R-:W-:-:S13]  /*1030*/  ISETP.NE.AND.EX P0, PT, R7, RZ, PT, P0 ;  /* 0x000000ff0700720c */ /* 0x000fda0003f05300 */
[----:B------:R-:W-:Y:S05]  /*1040*/  @!P0 BRA `(.L_x_8) ;  /* 0x0000000000088947 */ /* 0x000fea0003800000 */
[----:B------:R0:W5:Y:S01]  /*1050*/  LD.E R19, desc[UR38][R6.64] ;  /* 0x0000002606137980 */ /* 0x000162000c101900 */
[----:B------:R-:W-:Y:S05]  /*1060*/  BRA `(.L_x_9) ;  /* 0x0000000000247947 */ /* 0x000fea0003800000 */
.L_x_8:
[----:B------:R-:W-:Y:S02]  /*1070*/  ULDC.64 UR4, c[0x0][0x588] ;  /* 0x0001620000047ab9 */ /* 0x000fe40000000a00 */
[----:B------:R-:W-:-:S04]  /*1080*/  ISETP.NE.U32.AND P0, PT, RZ, UR4, PT ;  /* 0x00000004ff007c0c */ /* 0x000fc8000bf05070 */
[----:B------:R-:W-:-:S13]  /*1090*/  ISETP.NE.AND.EX P0, PT, RZ, UR5, PT, P0 ;  /* 0x00000005ff007c0c */ /* 0x000fda000bf05300 */
[----:B------:R-:W-:Y:S05]  /*10a0*/  @!P0 BRA `(.L_x_10) ;  /* 0x00000000000c8947 */ /* 0x000fea0003800000 */
[----:B------:R-:W0:Y:S02]  /*10b0*/  LDC.64 R6, c[0x0][0x588] ;  /* 0x00016200ff067b82 */ /* 0x000e240000000a00 */
[----:B0-----:R1:W5:Y:S01]  /*10c0*/  LDG.E R19, desc[UR38][R6.64] ;  /* 0x0000002606137981 */ /* 0x001362000c1e1900 */
[----:B------:R-:W-:Y:S05]  /*10d0*/  BRA `(.L_x_9) ;  /* 0x0000000000087947 */ /* 0x000fea0003800000 */
.L_x_10:
[----:B------:R-:W-:Y:S02]  /*10e0*/  ULDC UR4, c[0x0][0x580] ;  /* 0x0001600000047ab9 */ /* 0x000fe40000000800 */
[----:B------:R-:W-:-:S07]  /*10f0*/  IMAD.U32 R19, RZ, RZ, UR4 ;  /* 0x00000004ff137e24 */ /* 0x000fce000f8e00ff */
.L_x_9:
[----:B------:R-:W-:Y:S02]  /*1100*/  ULDC.64 UR4, c[0x0][0x5a0] ;  /* 0x0001680000047ab9 */ /* 0x000fe40000000a00 */
[----:B------:R-:W-:-:S04]  /*1110*/  ISETP.NE.U32.AND P0, PT, RZ, UR4, PT ;  /* 0x00000004ff007c0c */ /* 0x000fc8000bf05070 */
[----:B------:R-:W-:-:S13]  /*1120*/  ISETP.NE.AND.EX P0, PT, RZ, UR5, PT, P0 ;  /* 0x00000005ff007c0c */ /* 0x000fda000bf05300 */
[----:B------:R-:W-:Y:S05]  /*1130*/  @!P0 BRA `(.L_x_11) ;  /* 0x00000000001c8947 */ /* 0x000fea0003800000 */
[----:B01----:R-:W0:Y:S02]  /*1140*/  LDC.64 R6, c[0x0][0x5a0] ;  /* 0x00016800ff067b82 */ /* 0x003e240000000a00 */
[----:B0-----:R-:W2:Y:S02]  /*1150*/  LDG.E.64 R6, desc[UR38][R6.64] ;  /* 0x0000002606067981 */ /* 0x001ea4000c1e1b00 */
[----:B--2---:R-:W-:-:S04]  /*1160*/  ISETP.NE.U32.AND P0, PT, R6, RZ, PT ;  /* 0x000000ff0600720c */ /* 0x004fc80003f05070 */
[----:B------:R-:W-:-:S13]  /*1170*/  ISETP.NE.AND.EX P0, PT, R7, RZ, PT, P0 ;  /* 0x000000ff0700720c */ /* 0x000fda0003f05300 */
[----:B------:R-:W-:Y:S05]  /*1180*/  @!P0 BRA `(.L_x_11) ;  /* 0x0000000000088947 */ /* 0x000fea0003800000 */
[----:B------:R0:W5:Y:S01]  /*1190*/  LD.E R88, desc[UR38][R6.64] ;  /* 0x0000002606587980 */ /* 0x000162000c101900 */
[----:B------:R-:W-:Y:S05]  /*11a0*/  BRA `(.L_x_12) ;  /* 0x0000000000247947 */ /* 0x000fea0003800000 */
.L_x_11:
[----:B------:R-:W-:Y:S02]  /*11b0*/  ULDC.64 UR4, c[0x0][0x590] ;  /* 0x0001640000047ab9 */ /* 0x000fe40000000a00 */
[----:B------:R-:W-:-:S04]  /*11c0*/  ISETP.NE.U32.AND P0, PT, RZ, UR4, PT ;  /* 0x00000004ff007c0c */ /* 0x000fc8000bf05070 */
[----:B------:R-:W-:-:S13]  /*11d0*/  ISETP.NE.AND.EX P0, PT, RZ, UR5, PT, P0 ;  /* 0x00000005ff007c0c */ /* 0x000fda000bf05300 */
[----:B------:R-:W-:Y:S05]  /*11e0*/  @!P0 BRA `(.L_x_13) ;  /* 0x00000000000c8947 */ /* 0x000fea0003800000 */
[----:B------:R-:W2:Y:S02]  /*11f0*/  LDC.64 R88, c[0x0][0x590] ;  /* 0x00016400ff587b82 */ /* 0x000ea40000000a00 */
[----:B--2---:R2:W5:Y:S01]  /*1200*/  LDG.E R88, desc[UR38][R88.64] ;  /* 0x0000002658587981 */ /* 0x004562000c1e1900 */
[----:B------:R-:W-:Y:S05]  /*1210*/  BRA `(.L_x_12) ;  /* 0x0000000000087947 */ /* 0x000fea0003800000 */
.L_x_13:
[----:B------:R-:W-:Y:S02]  /*1220*/  ULDC UR4, c[0x0][0x584] ;  /* 0x0001610000047ab9 */ /* 0x000fe40000000800 */
[----:B------:R-:W-:-:S07]  /*1230*/  IMAD.U32 R88, RZ, RZ, UR4 ;  /* 0x00000004ff587e24 */ /* 0x000fce000f8e00ff */
.L_x_12:
[----:B------:R-:W-:-:S13]  /*1240*/  LOP3.LUT P0, RZ, R0, 0xff, RZ, 0xc0, !PT ;  /* 0x000000ff00ff7812 */ /* 0x000fda000780c0ff */
[----:B------:R-:W-:Y:S05]  /*1250*/  @!P0 EXIT ;  /* 0x000000000000894d */ /* 0x000fea0003800000 */
[----:B------:R-:W3:Y:S01]  /*1260*/  LDC R90, c[0x0][0x658] ;  /* 0x00019600ff5a7b82 */ /* 0x000ee20000000800 */
[----:B------:R-:W-:Y:S01]  /*1270*/  LOP3.LUT R14, R14, 0x1, RZ, 0xc0, !PT ;  /* 0x000000010e0e7812 */ /* 0x000fe200078ec0ff */
[----:B------:R-:W-:Y:S01]  /*1280*/  ULDC.64 UR6, c[0x0][0x288] ;  /* 0x0000a20000067ab9 */ /* 0x000fe20000000a00 */
[----:B------:R-:W-:Y:S01]  /*1290*/  SHF.R.U32.HI R0, RZ, 0x2, R4 ;  /* 0x00000002ff007819 */ /* 0x000fe20000011604 */
[----:B------:R-:W-:Y:S01]  /*12a0*/  UIADD3 UR4, UR7, 0x1f, URZ ;  /* 0x0000001f07047890 */ /* 0x000fe2000fffe03f */
[----:B------:R-:W-:Y:S01]  /*12b0*/  SHF.R.U32.HI R5, RZ, 0x1, R5 ;  /* 0x00000001ff057819 */ /* 0x000fe20000011605 */
[----:B------:R-:W-:Y:S01]  /*12c0*/  IMAD.SHL.U32 R3, R14, 0x40, RZ ;  /* 0x000000400e037824 */ /* 0x000fe200078e00ff */
[----:B------:R-:W-:Y:S01]  /*12d0*/  LOP3.LUT R0, R0, 0x7, RZ, 0xc0, !PT ;  /* 0x0000000700007812 */ /* 0x000fe200078ec0ff */
[----:B------:R-:W-:Y:S01]  /*12e0*/  USHF.R.S32.HI UR5, URZ, 0x1f, UR4 ;  /* 0x0000001f3f057899 */ /* 0x000fe20008011404 */
[----:B------:R-:W-:Y:S01]  /*12f0*/  LOP3.LUT R5, R5, 0x30, RZ, 0xc0, !PT ;  /* 0x0000003005057812 */ /* 0x000fe200078ec0ff */
[----:B01----:R-:W-:Y:S01]  /*1300*/  IMAD.MOV.U32 R7, RZ, RZ, 0x1 ;  /* 0x00000001ff077424 */ /* 0x003fe200078e00ff */
[--C-:B------:R-:W-:Y:S01]  /*1310*/  LOP3.LUT R22, R3, 0x40, R0.reuse, 0xe2, !PT ;  /* 0x0000004003167812 */ /* 0x100fe200078ee200 */
[----:B------:R-:W-:Y:S01]  /*1320*/  ULEA.HI UR5, UR5, UR4, URZ, 0x5 ;  /* 0x0000000405057291 */ /* 0x000fe2000f8f283f */
[-C--:B------:R-:W-:Y:S01]  /*1330*/  IADD3 R3, RZ, -R5.reuse, -R0 ;  /* 0x80000005ff037210 */ /* 0x080fe20007ffe800 */
[----:B------:R-:W-:Y:S01]  /*1340*/  IMAD.U32 R6, RZ, RZ, UR6 ;  /* 0x00000006ff067e24 */ /* 0x000fe2000f8e00ff */
[----:B------:R-:W-:Y:S01]  /*1350*/  LOP3.LUT R22, R22, R5, RZ, 0xfc, !PT ;  /* 0x0000000516167212 */ /* 0x000fe200078efcff */
[----:B------:R-:W-:Y:S01]  /*1360*/  USHF.R.S32.HI UR43, URZ, 0x5, UR5 ;  /* 0x000000053f2b7899 */ /* 0x000fe20008011405 */
[----:B------:R-:W-:Y:S01]  /*1370*/  IMAD.MOV.U32 R5, RZ, RZ, -0x1 ;  /* 0xffffffffff057424 */ /* 0x000fe200078e00ff */
[----:B--2---:R-:W-:Y:S01]  /*1380*/  LOP3.LUT R89, R4, 0x3, RZ, 0xc0, !PT ;  /* 0x0000000304597812 */ /* 0x004fe200078ec0ff */
[----:B------:R-:W-:Y:S01]  /*1390*/  IMAD R3, R14, -0x40, R3 ;  /* 0xffffffc00e037824 */ /* 0x000fe200078e0203 */
[----:B------:R-:W-:Y:S01]  /*13a0*/  UISETP.LT.AND UP0, UPT, UR43, 0x1, UPT ;  /* 0x000000012b00788c */ /* 0x000fe2000bf01270 */
[C---:B------:R-:W-:Y:S01]  /*13b0*/  LOP3.LUT R92, R4.reuse, 0x80, RZ, 0xc0, !PT ;  /* 0x00000080045c7812 */ /* 0x040fe200078ec0ff */
[----:B------:R-:W-:Y:S01]  /*13c0*/  ULDC UR4, c[0x0][0x284] ;  /* 0x0000a10000047ab9 */ /* 0x000fe20000000800 */
[----:B------:R-:W-:Y:S01]  /*13d0*/  IMAD R89, R89, -0x2, R6 ;  /* 0xfffffffe59597824 */ /* 0x000fe200078e0206 */
[-C--:B---3--:R-:W-:Y:S01]  /*13e0*/  SHF.L.U32 R5, R5, R90.reuse, RZ ;  /* 0x0000005a05057219 */ /* 0x088fe200000006ff */
[----:B------:R-:W-:Y:S01]  /*13f0*/  USEL UR44, UR43, 0x1, UP0 ;  /* 0x000000012b2c7887 */ /* 0x000fe20008000000 */
[----:B------:R-:W-:Y:S01]  /*1400*/  SHF.L.U32 R90, R7, R90, RZ ;  /* 0x0000005a075a7219 */ /* 0x000fe200000006ff */
[----:B------:R-:W-:Y:S01]  /*1410*/  IMAD.SHL.U32 R91, R4, 0x2, RZ ;  /* 0x00000002045b7824 */ /* 0x000fe200078e00ff */
[----:B------:R-:W-:Y:S01]  /*1420*/  SHF.R.U32.HI R92, RZ, 0x7, R92 ;  /* 0x00000007ff5c7819 */ /* 0x000fe2000001165c */
[----:B------:R-:W-:Y:S01]  /*1430*/  VIADD R94, R3, UR4 ;  /* 0x00000004035e7c36 */ /* 0x000fe20008000000 */
[----:B------:R-:W-:Y:S01]  /*1440*/  LOP3.LUT R93, RZ, R5, RZ, 0x33, !PT ;  /* 0x00000005ff5d7212 */ /* 0x000fe200078e33ff */
[----:B------:R-:W-:Y:S01]  /*1450*/  IMAD.MOV.U32 R23, RZ, RZ, RZ ;  /* 0x000000ffff177224 */ /* 0x000fe200078e00ff */
[----:B------:R-:W-:Y:S01]  /*1460*/  UIADD3 UR44, UR43, -UR44, URZ ;  /* 0x8000002c2b2c7290 */ /* 0x000fe2000fffe03f */
[----:B------:R-:W-:Y:S01]  /*1470*/  UMOV UR40, URZ ;  /* 0x0000003f00287c82 */ /* 0x000fe20008000000 */
[----:B------:R-:W-:-:S10]  /*1480*/  UMOV UR41, URZ ;  /* 0x0000003f00297c82 */ /* 0x000fd40008000000 */
.L_x_163:
[----:B0-----:R-:W0:Y:S01]  /*1490*/  SHFL.IDX PT, R0, R92, RZ, 0x1f ;  /* 0x00001fff5c007589 */ /* 0x001e2200000e0000 */
[----:B-1----:R-:W1:Y:S01]  /*14a0*/  S2UR UR7, SR_CgaCtaId ;  /* 0x00000000000779c3 */ /* 0x002e620000008800 */
[----:B------:R-:W-:Y:S01]  /*14b0*/  UMOV UR6, 0x400 ;  /* 0x0000040000067882 */ /* 0x000fe20000000000 */
[----:B0-----:R-:W-:Y:S01]  /*14c0*/  R2UR UR4, R0 ;  /* 0x00000000000472ca */ /* 0x001fe200000e0000 */
[----:B-1----:R-:W-:-:S12]  /*14d0*/  ULEA UR6, UR7, UR6, 0x18 ;  /* 0x0000000607067291 */ /* 0x002fd8000f8ec03f */
[----:B------:R-:W-:-:S04]  /*14e0*/  ULEA.HI UR5, UR4, UR4, URZ, 0x1 ;  /* 0x0000000404057291 */ /* 0x000fc8000f8f083f */
[----:B------:R-:W-:-:S04]  /*14f0*/  ULOP3.LUT UR5, UR5, 0x1ffffe, URZ, 0xc0, !UPT ;  /* 0x001ffffe05057892 */ /* 0x000fc8000f8ec03f */
[----:B------:R-:W-:-:S03]  /*1500*/  UIADD3 UR5, UR4, -UR5, URZ ;  /* 0x8000000504057290 */ /* 0x000fc6000fffe03f */
[----:B------:R-:W-:Y:S01]  /*1510*/  ULDC UR4, c[0x0][0x28c] ;  /* 0x0000a30000047ab9 */ /* 0x000fe20000000800 */
[----:B------:R-:W-:Y:S01]  /*1520*/  ULEA UR5, UR5, UR6, 0xb ;  /* 0x0000000605057291 */ /* 0x000fe2000f8e583f */
[----:B------:R-:W-:-:S03]  /*1530*/  ISETP.LT.AND P0, PT, RZ, UR4, PT ;  /* 0x00000004ff007c0c */ /* 0x000fc6000bf01270 */
[----:B------:R-:W-:-:S04]  /*1540*/  UIADD3 UR5, UR5, 0x280, URZ ;  /* 0x0000028005057890 */ /* 0x000fc8000fffe03f */
[----:B------:R-:W-:-:S04]  /*1550*/  USHF.R.U32.HI UR5, URZ, 0x4, UR5 ;  /* 0x000000043f057899 */ /* 0x000fc80008011605 */
[----:B------:R-:W-:-:S04]  /*1560*/  ULOP3.LUT UR5, UR5, 0x3fff, URZ, 0xc0, !UPT ;  /* 0x00003fff05057892 */ /* 0x000fc8000f8ec03f */
[----:B------:R-:W-:Y:S01]  /*1570*/  ULOP3.LUT UR45, UR5, 0x10000, URZ, 0xfc, !UPT ;  /* 0x00010000052d7892 */ /* 0x000fe2000f8efc3f */
[----:B----4-:R-:W-:Y:S11]  /*1580*/  @P0 BRA `(.L_x_14) ;  /* 0x0000000000400947 */ /* 0x010ff60003800000 */
[----:B------:R-:W-:Y:S01]  /*1590*/  MOV R0, 0x0 ;  /* 0x0000000000007802 */ /* 0x000fe20000000f00 */
[----:B------:R-:W-:Y:S01]  /*15a0*/  ULDC.64 UR4, c[0x4][0x68] ;  /* 0x01001a0000047ab9 */ /* 0x000fe20000000a00 */
[----:B------:R-:W-:Y:S01]  /*15b0*/  ULDC.64 UR6, c[0x4][0x8] ;  /* 0x0100020000067ab9 */ /* 0x000fe20000000a00 */
[----:B------:R-:W-:Y:S01]  /*15c0*/  IMAD.U32 R4, RZ, RZ, UR4 ;  /* 0x00000004ff047e24 */ /* 0x000fe2000f8e00ff */
[----:B------:R0:W1:Y:S01]  /*15d0*/  LDC.64 R14, c[0x4][R0] ;  /* 0x01000000000e7b82 */ /* 0x0000620000000a00 */
[----:B------:R-:W-:Y:S01]  /*15e0*/  IMAD.U32 R5, RZ, RZ, UR5 ;  /* 0x00000005ff057e24 */ /* 0x000fe2000f8e00ff */
[----:B------:R-:W-:Y:S01]  /*15f0*/  ULDC.64 UR4, c[0x4][0x70] ;  /* 0x01001c0000047ab9 */ /* 0x000fe20000000a00 */
[----:B------:R-:W-:Y:S02]  /*1600*/  IMAD.U32 R10, RZ, RZ, UR6 ;  /* 0x00000006ff0a7e24 */ /* 0x000fe4000f8e00ff */
[----:B------:R-:W-:Y:S02]  /*1610*/  IMAD.U32 R6, RZ, RZ, UR4 ;  /* 0x00000004ff067e24 */ /* 0x000fe4000f8e00ff */
[----:B------:R-:W-:-:S02]  /*1620*/  IMAD.U32 R7, RZ, RZ, UR5 ;  /* 0x00000005ff077e24 */ /* 0x000fc4000f8e00ff */
[----:B------:R-:W-:Y:S02]  /*1630*/  IMAD.U32 R11, RZ, RZ, UR7 ;  /* 0x00000007ff0b7e24 */ /* 0x000fe4000f8e00ff */
[----:B------:R-:W-:Y:S02]  /*1640*/  IMAD.MOV.U32 R8, RZ, RZ, 0x1e1 ;  /* 0x000001e1ff087424 */ /* 0x000fe400078e00ff */
[----:B------:R-:W-:Y:S02]  /*1650*/  IMAD.MOV.U32 R12, RZ, RZ, 0x1 ;  /* 0x00000001ff0c7424 */ /* 0x000fe400078e00ff */
[----:B0-----:R-:W-:-:S07]  /*1660*/  IMAD.MOV.U32 R13, RZ, RZ, RZ ;  /* 0x000000ffff0d7224 */ /* 0x001fce00078e00ff */
[----:B------:R-:W-:-:S07]  /*1670*/  LEPC R20, `(.L_x_14) ;  /* 0x000000001014794e */ /* 0x000fce0000000000 */
[----:B-1---5:R-:W-:Y:S05]  /*1680*/  CALL.ABS.NOINC R14 ;  /* 0x000000000e007343 */ /* 0x022fea0003c00000 */
.L_x_14:
[----:B------:R-:W-:-:S04]  /*1690*/  LOP3.LUT R0, R18, 0x1, RZ, 0xfc, !PT ;  /* 0x0000000112007812 */ /* 0x000fc800078efcff */
[----:B------:R-:W-:-:S13]  /*16a0*/  ISETP.NE.AND P0, PT, R0, 0x3, PT ;  /* 0x000000030000780c */ /* 0x000fda0003f05270 */
[----:B------:R-:W-:Y:S05]  /*16b0*/  @!P0 BRA `(.L_x_15) ;  /* 0x0000000000048947 */ /* 0x000fea0003800000 */
[----:B------:R-:W-:Y:S01]  /*16c0*/  BPT.TRAP 0x1 ;  /* 0x000000040000795c */ /* 0x000fe20000300000 */
.L_x_15:
[----:B------:R-:W0:Y:S01]  /*16d0*/  S2UR UR5, SR_CgaCtaId ;  /* 0x00000000000579c3 */ /* 0x000e220000008800 */
[----:B------:R-:W-:Y:S01]  /*16e0*/  UMOV UR4, 0x400 ;  /* 0x0000040000047882 */ /* 0x000fe20000000000 */
[----:B------:R-:W-:Y:S02]  /*16f0*/  IMAD.U32 R0, RZ, RZ, UR40 ;  /* 0x00000028ff007e24 */ /* 0x000fe4000f8e00ff */
[----:B------:R-:W-:-:S03]  /*1700*/  IMAD.U32 R3, RZ, RZ, UR41 ;  /* 0x00000029ff037e24 */ /* 0x000fc6000f8e00ff */
[----:B------:R-:W-:Y:S01]  /*1710*/  SHF.L.U32 R0, R0, 0x1f, RZ ;  /* 0x0000001f00007819 */ /* 0x000fe200000006ff */
[----:B0-----:R-:W-:-:S06]  /*1720*/  ULEA UR4, UR5, UR4, 0x18 ;  /* 0x0000000405047291 */ /* 0x001fcc000f8ec03f */
[----:B------:R-:W-:-:S04]  /*1730*/  IMAD.U32 R6, RZ, RZ, UR4 ;  /* 0x00000004ff067e24 */ /* 0x000fc8000f8e00ff */
[----:B------:R-:W-:-:S04]  /*1740*/  IMAD R3, R3, 0x8, R6 ;  /* 0x0000000803037824 */ /* 0x000fc800078e0206 */
[----:B------:R0:W1:Y:S01]  /*1750*/  SYNCS.PHASECHK.TRANS64.TRYWAIT P1, [R3+URZ], R0 ;  /* 0x00000000030075a7 */ /* 0x000062000802017f */
[----:B------:R-:W-:Y:S05]  /*1760*/  @!P0 BRA `(.L_x_16) ;  /* 0x0000000000048947 */ /* 0x000fea0003800000 */
[----:B------:R-:W-:Y:S01]  /*1770*/  BPT.TRAP 0x1 ;  /* 0x000000040000795c */ /* 0x000fe20000300000 */
.L_x_16:
[----:B------:R-:W-:-:S05]  /*1780*/  IMAD.U32 R4, RZ, RZ, UR44 ;  /* 0x0000002cff047e24 */ /* 0x000fca000f8e00ff */
[----:B------:R-:W-:Y:S01]  /*1790*/  ISETP.GE.AND P2, PT, R4, 0x1, PT ;  /* 0x000000010400780c */ /* 0x000fe20003f46270 */
[----:B-1----:R-:W-:-:S12]  /*17a0*/  @P1 BRA `(.L_x_17) ;  /* 0x0000000000081947 */ /* 0x002fd80003800000 */
[----:B------:R-:W1:Y:S02]  /*17b0*/  SYNCS.PHASECHK.TRANS64.TRYWAIT P1, [R3+URZ], R0 ;  /* 0x00000000030075a7 */ /* 0x000e64000802017f */
[----:B-1----:R-:W-:Y:S05]  /*17c0*/  @!P1 BRA `(.L_x_18) ;  /* 0x0000006000a49947 */ /* 0x002fea0003800000 */
.L_x_17:
[----:B------:R-:W-:Y:S05]  /*17d0*/  WARPSYNC.ALL ;  /* 0x0000000000007948 */ /* 0x000fea0003800000 */
[----:B------:R-:W-:Y:S01]  /*17e0*/  R2UR UR4, R6 ;  /* 0x00000000060472ca */ /* 0x000fe200000e0000 */
[----:B------:R-:W-:Y:S01]  /*17f0*/  WARPGROUP.ARRIVE ;  /* 0x00000000000079c5 */ /* 0x000fe20000000000 */
[----:B------:R-:W-:Y:S01]  /*1800*/  UMOV UR5, 0xc0000010 ;  /* 0xc000001000057882 */ /* 0x000fe20000000000 */
[----:B------:R-:W-:-:S10]  /*1810*/  UMOV UR7, 0xc0000010 ;  /* 0xc000001000077882 */ /* 0x000fd40000000000 */
[----:B------:R-:W-:-:S04]  /*1820*/  UIADD3 UR4, UR4, 0x1c280, URZ ;  /* 0x0001c28004047890 */ /* 0x000fc8000fffe03f */
[----:B------:R-:W-:-:S04]  /*1830*/  USHF.R.U32.HI UR4, URZ, 0x4, UR4 ;  /* 0x000000043f047899 */ /* 0x000fc80008011604 */
[----:B------:R-:W-:-:S04]  /*1840*/  ULOP3.LUT UR4, UR4, 0x3fff, URZ, 0xc0, !UPT ;  /* 0x00003fff04047892 */ /* 0x000fc8000f8ec03f */
[----:B------:R-:W-:Y:S02]  /*1850*/  ULOP3.LUT UR9, UR4, 0x10000, URZ, 0xfc, !UPT ;  /* 0x0001000004097892 */ /* 0x000fe4000f8efc3f */
[----:B------:R-:W-:Y:S02]  /*1860*/  ULEA UR4, UR41, UR45, 0x8 ;  /* 0x0000002d29047291 */ /* 0x000fe4000f8e403f */
[----:B------:R-:W-:-:S09]  /*1870*/  ULEA UR6, UR41, UR9, 0x8 ;  /* 0x0000000929067291 */ /* 0x000fd2000f8e403f */
[----:B------:R-:W-:Y:S03]  /*1880*/  IGMMA.64x128x32.S8.S8 R24, gdesc[UR4], RZ, !UPT, gsb0 ;  /* 0x03600000041879f1 */ /* 0x000fe6000c0410ff */
[----:B------:R-:W-:Y:S02]  /*1890*/  WARPGROUP.DEPBAR.LE gsb0, 0x0 ;  /* 0x00008000000079c5 */ /* 0x000fe40000010000 */
[----:B------:R-:W-:Y:S05]  /*18a0*/  @!P2 BRA `(.L_x_19) ;  /* 0x0000000000c8a947 */ /* 0x000fea0003800000 */
[----:B------:R-:W-:Y:S01]  /*18b0*/  UIADD3 UR4, UR41, 0x1, URZ ;  /* 0x0000000129047890 */ /* 0x000fe2000fffe03f */
[----:B01----:R-:W-:Y:S02]  /*18c0*/  IMAD.U32 R0, RZ, RZ, UR44 ;  /* 0x0000002cff007e24 */ /* 0x003fe4000f8e00ff */
[----:B------:R-:W-:Y:S01]  /*18d0*/  IMAD.U32 R3, RZ, RZ, UR41 ;  /* 0x00000029ff037e24 */ /* 0x000fe2000f8e00ff */
[----:B------:R-:W-:-:S04]  /*18e0*/  UISETP.NE.AND UP0, UPT, UR4, 0x1c, UPT ;  /* 0x0000001c0400788c */ /* 0x000fc8000bf05270 */
[----:B------:R-:W-:Y:S02]  /*18f0*/  USEL UR5, URZ, 0x1, UP0 ;  /* 0x000000013f057887 */ /* 0x000fe40008000000 */
[----:B------:R-:W-:Y:S02]  /*1900*/  USEL UR8, UR4, URZ, UP0 ;  /* 0x0000003f04087287 */ /* 0x000fe40008000000 */
[----:B------:R-:W-:-:S06]  /*1910*/  ULOP3.LUT UR5, UR40, UR5, URZ, 0x3c, !UPT ;  /* 0x0000000528057292 */ /* 0x000fcc000f8e3c3f */
[----:B------:R-:W-:-:S07]  /*1920*/  IMAD.U32 R7, RZ, RZ, UR5 ;  /* 0x00000005ff077e24 */ /* 0x000fce000f8e00ff */
.L_x_26:
[----:B0-----:R-:W-:Y:S05]  /*1930*/  @!P0 BRA `(.L_x_20) ;  /* 0x0000000000048947 */ /* 0x001fea0003800000 */
[----:B------:R-:W-:Y:S01]  /*1940*/  BPT.TRAP 0x1 ;  /* 0x000000040000795c */ /* 0x000fe20000300000 */
.L_x_20:
[----:B------:R-:W0:Y:S01]  /*1950*/  S2UR UR5, SR_CgaCtaId ;  /* 0x00000000000579c3 */ /* 0x000e220000008800 */
[----:B------:R-:W-:Y:S01]  /*1960*/  UMOV UR4, 0x400 ;  /* 0x0000040000047882 */ /* 0x000fe20000000000 */
[----:B------:R-:W-:Y:S01]  /*1970*/  IMAD.U32 R5, RZ, RZ, UR8 ;  /* 0x00000008ff057e24 */ /* 0x000fe2000f8e00ff */
[----:B------:R-:W-:Y:S01]  /*1980*/  SHF.L.U32 R4, R7, 0x1f, RZ ;  /* 0x0000001f07047819 */ /* 0x000fe200000006ff */
[----:B0-----:R-:W-:-:S06]  /*1990*/  ULEA UR4, UR5, UR4, 0x18 ;  /* 0x0000000405047291 */ /* 0x001fcc000f8ec03f */
[----:B------:R-:W-:-:S04]  /*19a0*/  IMAD.U32 R6, RZ, RZ, UR4 ;  /* 0x00000004ff067e24 */ /* 0x000fc8000f8e00ff */
[----:B------:R-:W-:-:S04]  /*19b0*/  IMAD R5, R5, 0x8, R6 ;  /* 0x0000000805057824 */ /* 0x000fc800078e0206 */
[----:B------:R0:W1:Y:S01]  /*19c0*/  SYNCS.PHASECHK.TRANS64.TRYWAIT P1, [R5+URZ], R4 ;  /* 0x00000004050075a7 */ /* 0x000062000802017f */
[----:B------:R-:W-:Y:S05]  /*19d0*/  @!P0 BRA `(.L_x_21) ;  /* 0x0000000000048947 */ /* 0x000fea0003800000 */
[----:B------:R-:W-:Y:S01]  /*19e0*/  BPT.TRAP 0x1 ;  /* 0x000000040000795c */ /* 0x000fe20000300000 */
.L_x_21:
[----:B-1----:R-:W-:Y:S05]  /*19f0*/  @P1 BRA `(.L_x_22) ;  /* 0x0000000000081947 */ /* 0x002fea0003800000 */
[----:B------:R-:W1:Y:S02]  /*1a00*/  SYNCS.PHASECHK.TRANS64.TRYWAIT P1, [R5+URZ], R4 ;  /* 0x00000004050075a7 */ /* 0x000e64000802017f */
[----:B-1----:R-:W-:Y:S05]  /*1a10*/  @!P1 BRA `(.L_x_23) ;  /* 0x0000006000249947 */ /* 0x002fea0003800000 */
.L_x_22:
[----:B------:R-:W-:Y:S01]  /*1a20*/  ULEA UR4, UR8, UR45, 0x8 ;  /* 0x0000002d08047291 */ /* 0x000fe2000f8e403f */
[----:B------:R-:W-:Y:S01]  /*1a30*/  WARPGROUP.ARRIVE ;  /* 0x00000000000079c5 */ /* 0x000fe20000000000 */
[----:B------:R-:W-:Y:S01]  /*1a40*/  ULEA UR6, UR8, UR9, 0x8 ;  /* 0x0000000908067291 */ /* 0x000fe2000f8e403f */
[----:B------:R-:W-:Y:S01]  /*1a50*/  UMOV UR5, 0xc0000010 ;  /* 0xc000001000057882 */ /* 0x000fe20000000000 */
[----:B------:R-:W-:-:S07]  /*1a60*/  UMOV UR7, 0xc0000010 ;  /* 0xc000001000077882 */ /* 0x000fce0000000000 */
[----:B------:R-:W-:Y:S03]  /*1a70*/  IGMMA.64x128x32.S8.S8 R24, gdesc[UR4], R24, gsb0 ;  /* 0x03600000041879f1 */ /* 0x000fe60008041018 */
[----:B------:R-:W-:Y:S02]  /*1a80*/  WARPGROUP.DEPBAR.LE gsb0, 0x0 ;  /* 0x00008000000079c5 */ /* 0x000fe40000010000 */
[----:B------:R-:W-:Y:S05]  /*1a90*/  @!P0 BRA `(.L_x_24) ;  /* 0x0000000000048947 */ /* 0x000fea0003800000 */
[----:B------:R-:W-:Y:S01]  /*1aa0*/  BPT.TRAP 0x1 ;  /* 0x000000040000795c */ /* 0x000fe20000300000 */
.L_x_24:
[----:B01----:R-:W-:Y:S01]  /*1ab0*/  IMAD R4, R3, 0x8, R6 ;  /* 0x0000000803047824 */ /* 0x003fe200078e0206 */
[----:B------:R-:W-:-:S03]  /*1ac0*/  ISETP.GT.U32.AND P1, PT, R18, 0x1, PT ;  /* 0x000000011200780c */ /* 0x000fc60003f24070 */
[----:B------:R-:W-:-:S05]  /*1ad0*/  VIADD R4, R4, 0xe0 ;  /* 0x000000e004047836 */ /* 0x000fca0000000000 */
[----:B------:R-:W-:-:S04]  /*1ae0*/  PRMT R4, RZ, 0x654, R4 ;  /* 0x00000654ff047816 */ /* 0x000fc80000000004 */
[----:B------:R0:W-:Y:S01]  /*1af0*/  SYNCS.ARRIVE.TRANS64.RED.A1T0 RZ, [R4+URZ], RZ ;  /* 0x000000ff04ff79a7 */ /* 0x0001e2000810043f */
[----:B------:R-:W-:Y:S05]  /*1b00*/  @P1 BRA `(.L_x_25) ;  /* 0x0000000000041947 */ /* 0x000fea0003800000 */
[----:B------:R-:W-:Y:S01]  /*1b10*/  BPT.TRAP 0x1 ;  /* 0x000000040000795c */ /* 0x000fe20000300000 */
.L_x_25:
[----:B------:R-:W-:Y:S01]  /*1b20*/  UIADD3 UR8, UR8, 0x1, URZ ;  /* 0x0000000108087890 */ /* 0x000fe2000fffe03f */
[C---:B------:R-:W-:Y:S01]  /*1b30*/  ISETP.GT.AND P2, PT, R0.reuse, 0x1, PT ;  /* 0x000000010000780c */ /* 0x040fe20003f44270 */
[----:B------:R-:W-:Y:S02]  /*1b40*/  VIADD R3, R3, 0x1 ;  /* 0x0000000103037836 */ /* 0x000fe40000000000 */
[----:B------:R-:W-:Y:S01]  /*1b50*/  UISETP.NE.AND UP0, UPT, UR8, 0x1c, UPT ;  /* 0x0000001c0800788c */ /* 0x000fe2000bf05270 */
[----:B------:R-:W-:Y:S02]  /*1b60*/  VIADD R0, R0, 0xffffffff ;  /* 0xffffffff00007836 */ /* 0x000fe40000000000 */
[C---:B------:R-:W-:Y:S01]  /*1b70*/  ISETP.NE.AND P1, PT, R3.reuse, 0x1c, PT ;  /* 0x0000001c0300780c */ /* 0x040fe20003f25270 */
[----:B------:R-:W-:Y:S02]  /*1b80*/  USEL UR4, URZ, 0x1, UP0 ;  /* 0x000000013f047887 */ /* 0x000fe40008000000 */
[----:B------:R-:W-:Y:S01]  /*1b90*/  USEL UR8, UR8, URZ, UP0 ;  /* 0x0000003f08087287 */ /* 0x000fe20008000000 */
[----:B------:R-:W-:-:S03]  /*1ba0*/  SEL R3, R3, RZ, P1 ;  /* 0x000000ff03037207 */ /* 0x000fc60000800000 */
[----:B------:R-:W-:Y:S01]  /*1bb0*/  LOP3.LUT R7, R7, UR4, RZ, 0x3c, !PT ;  /* 0x0000000407077c12 */ /* 0x000fe2000f8e3cff */
[----:B------:R-:W-:Y:S07]  /*1bc0*/  @P2 BRA `(.L_x_26) ;  /* 0xfffffffc00582947 */ /* 0x000fee000383ffff */
.L_x_19:
[----:B01----:R-:W0:Y:S02]  /*1bd0*/  LDC R0, c[0x0][0x28c] ;  /* 0x0000a300ff007b82 */ /* 0x003e240000000800 */
[----:B0-----:R-:W-:-:S13]  /*1be0*/  ISETP.GE.AND P1, PT, R0, 0x1, PT ;  /* 0x000000010000780c */ /* 0x001fda0003f26270 */
[----:B------:R-:W-:Y:S05]  /*1bf0*/  @!P1 BRA `(.L_x_27) ;  /* 0x0000000000389947 */ /* 0x000fea0003800000 */
[----:B------:R-:W-:Y:S05]  /*1c00*/  @!P0 BRA `(.L_x_28) ;  /* 0x0000000000048947 */ /* 0x000fea0003800000 */
[----:B------:R-:W-:Y:S01]  /*1c10*/  BPT.TRAP 0x1 ;  /* 0x000000040000795c */ /* 0x000fe20000300000 */
.L_x_28:
[----:B------:R-:W-:Y:S01]  /*1c20*/  UIADD3 UR6, UR44, UR41, URZ ;  /* 0x000000292c067290 */ /* 0x000fe2000fffe03f */
[----:B------:R-:W-:-:S03]  /*1c30*/  ISETP.GT.U32.AND P0, PT, R18, 0x1, PT ;  /* 0x000000011200780c */ /* 0x000fc60003f04070 */
[----:B------:R-:W-:-:S04]  /*1c40*/  USHF.R.U32.HI UR4, URZ, 0x2, UR6 ;  /* 0x000000023f047899 */ /* 0x000fc80008011606 */
[----:B------:R-:W-:-:S04]  /*1c50*/  UIMAD.WIDE.U32 UR4, UR4, 0x24924925, URZ ;  /* 0x24924925040478a5 */ /* 0x000fc8000f8e003f */
[----:B------:R-:W-:-:S06]  /*1c60*/  UIMAD UR4, UR5, -0x1c, UR6 ;  /* 0xffffffe4050478a4 */ /* 0x000fcc000f8e0206 */
[----:B------:R-:W-:-:S04]  /*1c70*/  IMAD.U32 R3, RZ, RZ, UR4 ;  /* 0x00000004ff037e24 */ /* 0x000fc8000f8e00ff */
[----:B------:R-:W-:-:S04]  /*1c80*/  IMAD R0, R3, 0x8, R6 ;  /* 0x0000000803007824 */ /* 0x000fc800078e0206 */
[----:B------:R-:W-:-:S05]  /*1c90*/  VIADD R0, R0, 0xe0 ;  /* 0x000000e000007836 */ /* 0x000fca0000000000 */
[----:B------:R-:W-:-:S04]  /*1ca0*/  PRMT R0, RZ, 0x654, R0 ;  /* 0x00000654ff007816 */ /* 0x000fc80000000000 */
[----:B------:R0:W-:Y:S01]  /*1cb0*/  SYNCS.ARRIVE.TRANS64.RED.A1T0 RZ, [R0+URZ], RZ ;  /* 0x000000ff00ff79a7 */ /* 0x0001e2000810043f */
[----:B------:R-:W-:Y:S05]  /*1cc0*/  @P0 BRA `(.L_x_27) ;  /* 0x0000000000040947 */ /* 0x000fea0003800000 */
[----:B------:R-:W-:Y:S01]  /*1cd0*/  BPT.TRAP 0x1 ;  /* 0x000000040000795c */ /* 0x000fe20000300000 */
.L_x_27:
[----:B------:R-:W-:Y:S01]  /*1ce0*/  IMAD.SHL.U32 R98, R98, 0x80, RZ ;  /* 0x0000008062627824 */ /* 0x000fe200078e00ff */
[----:B------:R-:W-:Y:S01]  /*1cf0*/  UIADD3 UR41, UR43, UR41, URZ ;  /* 0x000000292b297290 */ /* 0x000fe2000fffe03f */
[----:B------:R-:W-:Y:S01]  /*1d00*/  IMAD.SHL.U32 R3, R97, 0x80, RZ ;  /* 0x0000008061037824 */ /* 0x000fe200078e00ff */
[----:B------:R-:W-:Y:S01]  /*1d10*/  ULDC UR5, c[0x0][0x288] ;  /* 0x0000a20000057ab9 */ /* 0x000fe20000000800 */
[----:B------:R-:W-:Y:S01]  /*1d20*/  ULDC UR7, c[0x0][0x284] ;  /* 0x0000a10000077ab9 */ /* 0x000fe20000000800 */
[----:B------:R-:W-:Y:S01]  /*1d30*/  UISETP.GT.U32.AND UP0, UPT, UR41, 0x1b, UPT ;  /* 0x0000001b2900788c */ /* 0x000fe2000bf04070 */
[C---:B------:R-:W-:Y:S01]  /*1d40*/  ISETP.GE.AND P0, PT, R98.reuse, UR5, PT ;  /* 0x0000000562007c0c */ /* 0x040fe2000bf06270 */
[----:B------:R-:W-:Y:S01]  /*1d50*/  UISETP.GE.U32.AND UP1, UPT, UR43, 0x1c, UPT ;  /* 0x0000001c2b00788c */ /* 0x000fe2000bf26070 */
[----:B------:R-:W-:Y:S01]  /*1d60*/  SHF.R.S32.HI R12, RZ, 0x1f, R96 ;  /* 0x0000001fff0c7819 */ /* 0x000fe20000011460 */
[----:B------:R-:W-:Y:S01]  /*1d70*/  UISETP.LT.U32.AND UP0, UPT, UR43, 0x1c, UP0 ;  /* 0x0000001c2b00788c */ /* 0x000fe20008701070 */
[----:B------:R-:W-:Y:S01]  /*1d80*/  ISETP.GE.OR P0, PT, R3, UR7, P0 ;  /* 0x0000000703007c0c */ /* 0x000fe20008706670 */
[----:B------:R-:W-:Y:S01]  /*1d90*/  ULDC.64 UR8, c[0x0][0x5d0] ;  /* 0x0001740000087ab9 */ /* 0x000fe20000000a00 */
[----:B------:R-:W-:Y:S01]  /*1da0*/  LOP3.LUT R8, R98, 0x6, R91, 0xf8, !PT ;  /* 0x0000000662087812 */ /* 0x000fe200078ef85b */
[----:B------:R-:W-:Y:S01]  /*1db0*/  USHF.R.U32.HI UR4, URZ, 0x2, UR41 ;  /* 0x000000023f047899 */ /* 0x000fe20008011629 */
[----:B------:R-:W-:Y:S01]  /*1dc0*/  IMAD R5, R12, UR8, RZ ;  /* 0x000000080c057c24 */ /* 0x000fe2000f8e02ff */
[----:B------:R-:W-:Y:S01]  /*1dd0*/  USEL UR6, URZ, 0x1, !UP0 ;  /* 0x000000013f067887 */ /* 0x000fe2000c000000 */
[--C-:B------:R-:W-:Y:S01]  /*1de0*/  SHF.R.S32.HI R9, RZ, 0x1f, R8.reuse ;  /* 0x0000001fff097819 */ /* 0x100fe20000011408 */
[----:B------:R-:W-:Y:S01]  /*1df0*/  UIMAD.WIDE.U32 UR4, UR4, 0x24924925, URZ ;  /* 0x24924925040478a5 */ /* 0x000fe2000f8e003f */
[C---:B------:R-:W-:Y:S01]  /*1e00*/  IMAD R7, R96.reuse, UR9, R5 ;  /* 0x0000000960077c24 */ /* 0x040fe2000f8e0205 */
[----:B------:R-:W-:Y:S01]  /*1e10*/  ULOP3.LUT UR40, UR40, UR6, URZ, 0x3c, !UPT ;  /* 0x0000000628287292 */ /* 0x000fe2000f8e3c3f */
[----:B0-----:R-:W-:Y:S01]  /*1e20*/  IMAD.MOV.U32 R0, RZ, RZ, -0x1 ;  /* 0xffffffffff007424 */ /* 0x001fe200078e00ff */
[----:B------:R-:W-:Y:S01]  /*1e30*/  UIMAD UR41, UR5, -0x1c, UR41 ;  /* 0xffffffe4052978a4 */ /* 0x000fe2000f8e0229 */
[----:B------:R-:W-:Y:S01]  /*1e40*/  IMAD.WIDE.U32 R4, R96, UR8, R8 ;  /* 0x0000000860047c25 */ /* 0x000fe2000f8e0008 */
[----:B------:R-:W-:-:S03]  /*1e50*/  @UP1 ULOP3.LUT UR40, UR40, 0x1, UR5, 0x78, !UPT ;  /* 0x0000000128281892 */ /* 0x000fc6000f8e7805 */
[----:B------:R-:W-:Y:S01]  /*1e60*/  IMAD.IADD R5, R5, 0x1, R7 ;  /* 0x0000000105057824 */ /* 0x000fe200078e0207 */
[----:B------:R-:W-:Y:S08]  /*1e70*/  @P0 BRA `(.L_x_29) ;  /* 0x0000003000ac0947 */ /* 0x000ff00003800000 */
[----:B------:R-:W0:Y:S01]  /*1e80*/  LDC.64 R10, c[0x0][0x5c8] ;  /* 0x00017200ff0a7b82 */ /* 0x000e220000000a00 */
[----:B------:R-:W-:Y:S01]  /*1e90*/  IMAD.WIDE R14, R97, 0x80, R22 ;  /* 0x00000080610e7825 */ /* 0x000fe200078e0216 */
[----:B------:R-:W-:Y:S01]  /*1ea0*/  ULDC.64 UR4, c[0x0][0x5c0] ;  /* 0x0001700000047ab9 */ /* 0x000fe20000000a00 */
[----:B------:R-:W-:Y:S02]  /*1eb0*/  BSSY B0, `(.L_x_29) ;  /* 0x0000327000007945 */ /* 0x000fe40003800000 */
[----:B------:R-:W-:Y:S02]  /*1ec0*/  IMAD.IADD R102, R94, 0x1, -R3 ;  /* 0x000000015e667824 */ /* 0x000fe400078e0a03 */
[----:B------:R-:W-:Y:S02]  /*1ed0*/  IMAD.IADD R3, R89, 0x1, -R98 ;  /* 0x0000000159037824 */ /* 0x000fe400078e0a62 */
[-C--:B0-----:R-:W-:Y:S02]  /*1ee0*/  IMAD R6, R15, R10.reuse, RZ ;  /* 0x0000000a0f067224 */ /* 0x081fe400078e02ff */
[----:B------:R-:W-:-:S04]  /*1ef0*/  IMAD.WIDE.U32 R4, R14, R10, R4 ;  /* 0x0000000a0e047225 */ /* 0x000fc800078e0004 */
[----:B------:R-:W-:Y:S01]  /*1f00*/  IMAD R7, R14, R11, R6 ;  /* 0x0000000b0e077224 */ /* 0x000fe200078e0206 */
[----:B------:R-:W-:-:S03]  /*1f10*/  IADD3 R4, P0, R4, UR4, RZ ;  /* 0x0000000404047c10 */ /* 0x000fc6000ff1e0ff */
[----:B------:R-:W-:Y:S01]  /*1f20*/  IMAD.IADD R7, R5, 0x1, R7 ;  /* 0x0000000105077824 */ /* 0x000fe200078e0207 */
[----:B------:R-:W-:-:S04]  /*1f30*/  LEA R6, P1, R10, R4, 0x3 ;  /* 0x000000040a067211 */ /* 0x000fc800078218ff */
[----:B------:R-:W-:Y:S02]  /*1f40*/  IADD3.X R5, R7, UR5, RZ, P0, !PT ;  /* 0x0000000507057c10 */ /* 0x000fe400087fe4ff */
[----:B-----5:R-:W-:Y:S02]  /*1f50*/  ISETP.NE.AND P0, PT, R88, RZ, PT ;  /* 0x000000ff5800720c */ /* 0x020fe40003f05270 */
[----:B------:R-:W-:-:S11]  /*1f60*/  LEA.HI.X R7, R10, R5, R11, 0x3, P1 ;  /* 0x000000050a077211 */ /* 0x000fd600008f1c0b */
[----:B------:R-:W-:Y:S05]  /*1f70*/  @!P0 BRA `(.L_x_30) ;  /* 0x0000002400608947 */ /* 0x000fea0003800000 */
[----:B------:R-:W0:Y:S01]  /*1f80*/  LDC.64 R98, c[0x0][0x5b0] ;  /* 0x00016c00ff627b82 */ /* 0x000e220000000a00 */
[----:B------:R-:W-:Y:S01]  /*1f90*/  ULDC.64 UR4, c[0x0][0x5b8] ;  /* 0x00016e0000047ab9 */ /* 0x000fe20000000a00 */
[----:B------:R-:W-:Y:S01]  /*1fa0*/  ISETP.GE.AND P1, PT, R102, 0x1, PT ;  /* 0x000000016600780c */ /* 0x000fe20003f26270 */
[----:B------:R-:W-:Y:S01]  /*1fb0*/  IMAD R11, R12, UR4, RZ ;  /* 0x000000040c0b7c24 */ /* 0x000fe2000f8e02ff */
[----:B------:R-:W-:Y:S01]  /*1fc0*/  BSSY B1, `(.L_x_31) ;  /* 0x000000e000017945 */ /* 0x000fe20003800000 */
[C---:B------:R-:W-:Y:S01]  /*1fd0*/  IMAD.WIDE.U32 R20, R96.reuse, UR4, R8 ;  /* 0x0000000460147c25 */ /* 0x040fe2000f8e0008 */
[----:B------:R-:W-:Y:S02]  /*1fe0*/  ISETP.LT.OR P5, PT, R3, 0x1, !P1 ;  /* 0x000000010300780c */ /* 0x000fe40004fa1670 */
[----:B------:R-:W1:Y:S01]  /*1ff0*/  LDC.64 R100, c[0x0][0x5a8] ;  /* 0x00016a00ff647b82 */ /* 0x000e620000000a00 */
[----:B------:R-:W-:Y:S02]  /*2000*/  IMAD R11, R96, UR5, R11 ;  /* 0x00000005600b7c24 */ /* 0x000fe4000f8e020b */
[----:B------:R-:W-:-:S02]  /*2010*/  IMAD.MOV.U32 R12, RZ, RZ, R20 ;  /* 0x000000ffff0c7224 */ /* 0x000fc400078e0014 */
[----:B------:R-:W-:Y:S02]  /*2020*/  IMAD.IADD R13, R21, 0x1, R11 ;  /* 0x00000001150d7824 */ /* 0x000fe400078e020b */
[-C--:B0-----:R-:W-:Y:S02]  /*2030*/  IMAD R10, R15, R98.reuse, RZ ;  /* 0x000000620f0a7224 */ /* 0x081fe400078e02ff */
[----:B------:R-:W-:-:S04]  /*2040*/  IMAD.WIDE.U32 R8, R14, R98, R12 ;  /* 0x000000620e087225 */ /* 0x000fc800078e000c */
[----:B------:R-:W-:Y:S01]  /*2050*/  IMAD R97, R14, R99, R10 ;  /* 0x000000630e617224 */ /* 0x000fe200078e020a */
[----:B-1----:R-:W-:-:S04]  /*2060*/  IADD3 R8, P0, R8, R100, RZ ;  /* 0x0000006408087210 */ /* 0x002fc80007f1e0ff */
[----:B------:R-:W-:Y:S01]  /*2070*/  IADD3.X R9, R101, R9, R97, P0, !PT ;  /* 0x0000000965097210 */ /* 0x000fe200007fe461 */
[----:B------:R-:W-:Y:S08]  /*2080*/  @P5 BRA `(.L_x_32) ;  /* 0x0000000000045947 */ /* 0x000ff00003800000 */
[----:B------:R0:W5:Y:S02]  /*2090*/  LDG.E.U8 R95, desc[UR38][R8.64] ;  /* 0x00000026085f7981 */ /* 0x000164000c1e1100 */
.L_x_32:
[----:B------:R-:W-:Y:S05]  /*20a0*/  BSYNC B1 ;  /* 0x0000000000017941 */ /* 0x000fea0003800000 */
.L_x_31:
[----:B-----5:R-:W-:Y:S01]  /*20b0*/  LOP3.LUT R15, R95, 0xffff, RZ, 0xc0, !PT ;  /* 0x0000ffff5f0f7812 */ /* 0x020fe200078ec0ff */
[C---:B------:R-:W-:Y:S01]  /*20c0*/  IMAD.SHL.U32 R10, R98.reuse, 0x8, RZ ;  /* 0x00000008620a7824 */ /* 0x040fe200078e00ff */
[----:B------:R-:W-:Y:S01]  /*20d0*/  SHF.L.U64.HI R11, R98, 0x3, R99 ;  /* 0x00000003620b7819 */ /* 0x000fe20000010263 */
[----:B------:R-:W-:Y:S01]  /*20e0*/  BSSY B1, `(.L_x_33) ;  /* 0x000000e000017945 */ /* 0x000fe20003800000 */
[----:B------:R-:W-:Y:S02]  /*20f0*/  PRMT R15, R15, 0x8880, RZ ;  /* 0x000088800f0f7816 */ /* 0x000fe400000000ff */
[----:B------:R-:W-:Y:S01]  /*2100*/  ISETP.LT.OR P2, PT, R3, 0x2, !P1 ;  /* 0x000000020300780c */ /* 0x000fe20004f41670 */
[----:B------:R-:W-:Y:S01]  /*2110*/  IMAD.WIDE.U32 R10, R14, R98, R10 ;  /* 0x000000620e0a7225 */ /* 0x000fe200078e000a */
[----:B------:R-:W-:-:S03]  /*2120*/  ISETP.GE.AND P0, PT, R102, 0x9, PT ;  /* 0x000000096600780c */ /* 0x000fc60003f06270 */
[----:B------:R-:W-:Y:S01]  /*2130*/  IMAD R14, R15, R88, RZ ;  /* 0x000000580f0e7224 */ /* 0x000fe200078e02ff */
[----:B------:R-:W-:Y:S01]  /*2140*/  IADD3 R10, P3, P4, R20, R100, R10 ;  /* 0x00000064140a7210 */ /* 0x000fe20007c7e00a */
[----:B------:R-:W-:Y:S02]  /*2150*/  IMAD.IADD R20, R97, 0x1, R11 ;  /* 0x0000000161147824 */ /* 0x000fe400078e020b */
[----:B------:R-:W-:-:S05]  /*2160*/  @!P5 IMAD R15, R24, R19, R14 ;  /* 0x00000013180fd224 */ /* 0x000fca00078e020e */
[----:B------:R1:W-:Y:S01]  /*2170*/  @!P5 STG.E.U8 desc[UR38][R4.64], R15 ;  /* 0x0000000f0400d986 */ /* 0x0003e2000c101126 */
[----:B------:R-:W-:Y:S05]  /*2180*/  @P2 BRA `(.L_x_34) ;  /* 0x00000000000c2947 */ /* 0x000fea0003800000 */
[----:B------:R-:W1:Y:S02]  /*2190*/  LDG.E.U8 R95, desc[UR38][R8.64+0x1] ;  /* 0x00000126085f7981 */ /* 0x000e64000c1e1100 */
[----:B-1----:R-:W-:-:S05]  /*21a0*/  PRMT R15, R95, 0x8880, RZ ;  /* 0x000088805f0f7816 */ /* 0x002fca00000000ff */
[----:B------:R-:W-:-:S07]  /*21b0*/  IMAD R14, R15, R88, RZ ;  /* 0x000000580f0e7224 */ /* 0x000fce00078e02ff */
.L_x_34:
[----:B------:R-:W-:Y:S05]  /*21c0*/  BSYNC B1 ;  /* 0x0000000000017941 */ /* 0x000fea0003800000 */
.L_x_33:
[----:B------:R-:W-:Y:S01]  /*21d0*/  ISETP.LT.OR P5, PT, R3, 0x1, !P0 ;  /* 0x000000010300780c */ /* 0x000fe200047a1670 */
[----:B------:R-:W-:Y:S01]  /*21e0*/  @!P2 IMAD R25, R25, R19, R14 ;  /* 0x000000131919a224 */ /* 0x000fe200078e020e */
[----:B------:R-:W-:Y:S01]  /*21f0*/  BSSY B1, `(.L_x_35) ;  /* 0x000000a000017945 */ /* 0x000fe20003800000 */
[----:B------:R-:W-:Y:S02]  /*2200*/  IADD3.X R11, R13, R101, R20, P3, P4 ;  /* 0x000000650d0b7210 */ /* 0x000fe40001fe8414 */
[C---:B------:R-:W-:Y:S01]  /*2210*/  ISETP.LT.OR P3, PT, R3.reuse, 0x2, !P0 ;  /* 0x000000020300780c */ /* 0x040fe20004761670 */
[----:B------:R2:W-:Y:S01]  /*2220*/  @!P2 STG.E.U8 desc[UR38][R4.64+0x1], R25 ;  /* 0x000001190400a986 */ /* 0x0005e2000c101126 */
[C---:B------:R-:W-:Y:S02]  /*2230*/  ISETP.LT.OR P4, PT, R3.reuse, 0x9, !P1 ;  /* 0x000000090300780c */ /* 0x040fe40004f81670 */
[----:B------:R-:W-:-:S04]  /*2240*/  ISETP.LT.OR P2, PT, R3, 0xa, !P1 ;  /* 0x0000000a0300780c */ /* 0x000fc80004f41670 */
[----:B------:R-:W-:Y:S09]  /*2250*/  @P5 BRA `(.L_x_36) ;  /* 0x00000000000c5947 */ /* 0x000ff20003800000 */
[----:B------:R-:W3:Y:S02]  /*2260*/  LDG.E.U8 R95, desc[UR38][R10.64] ;  /* 0x000000260a5f7981 */ /* 0x000ee4000c1e1100 */
[----:B---3--:R-:W-:-:S05]  /*2270*/  PRMT R13, R95, 0x8880, RZ ;  /* 0x000088805f0d7816 */ /* 0x008fca00000000ff */
[----:B------:R-:W-:-:S07]  /*2280*/  IMAD R14, R13, R88, RZ ;  /* 0x000000580d0e7224 */ /* 0x000fce00078e02ff */
.L_x_36:
[----:B------:R-:W-:Y:S05]  /*2290*/  BSYNC B1 ;  /* 0x0000000000017941 */ /* 0x000fea0003800000 */
.L_x_35:
[----:B------:R-:W-:Y:S01]  /*22a0*/  @!P5 IMAD R13, R26, R19, R14 ;  /* 0x000000131a0dd224 */ /* 0x000fe200078e020e */
[----:B------:R-:W-:Y:S04]  /*22b0*/  BSSY B1, `(.L_x_37) ;  /* 0x0000006000017945 */ /* 0x000fe80003800000 */
[----:B------:R3:W-:Y:S01]  /*22c0*/  @!P5 STG.E.U8 desc[UR38][R6.64], R13 ;  /* 0x0000000d0600d986 */ /* 0x0007e2000c101126 */
[----:B------:R-:W-:Y:S05]  /*22d0*/  @P3 BRA `(.L_x_38) ;  /* 0x00000000000c3947 */ /* 0x000fea0003800000 */
[----:B------:R-:W3:Y:S02]  /*22e0*/  LDG.E.U8 R95, desc[UR38][R10.64+0x1] ;  /* 0x000001260a5f7981 */ /* 0x000ee4000c1e1100 */
[----:B---3--:R-:W-:-:S05]  /*22f0*/  PRMT R13, R95, 0x8880, RZ ;  /* 0x000088805f0d7816 */ /* 0x008fca00000000ff */
[----:B------:R-:W-:-:S07]  /*2300*/  IMAD R14, R13, R88, RZ ;  /* 0x000000580d0e7224 */ /* 0x000fce00078e02ff */
.L_x_38:
[----:B------:R-:W-:Y:S05]  /*2310*/  BSYNC B1 ;  /* 0x0000000000017941 */ /* 0x000fea0003800000 */
.L_x_37:
[----:B------:R-:W-:Y:S01]  /*2320*/  @!P3 IMAD R27, R27, R19, R14 ;  /* 0x000000131b1bb224 */ /* 0x000fe200078e020e */
[----:B------:R-:W-:Y:S04]  /*2330*/  BSSY B1, `(.L_x_39) ;  /* 0x0000006000017945 */ /* 0x000fe80003800000 */
[----:B------:R4:W-:Y:S01]  /*2340*/  @!P3 STG.E.U8 desc[UR38][R6.64+0x1], R27 ;  /* 0x0000011b0600b986 */ /* 0x0009e2000c101126 */
[----:B------:R-:W-:Y:S05]  /*2350*/  @P4 BRA `(.L_x_40) ;  /* 0x00000000000c4947 */ /* 0x000fea0003800000 */
[----:B------:R-:W3:Y:S02]  /*2360*/  LDG.E.U8 R95, desc[UR38][R8.64+0x8] ;  /* 0x00000826085f7981 */ /* 0x000ee4000c1e1100 */
[----:B---3--:R-:W-:-:S05]  /*2370*/  PRMT R13, R95, 0x8880, RZ ;  /* 0x000088805f0d7816 */ /* 0x008fca00000000ff */
[----:B------:R-:W-:-:S07]  /*2380*/  IMAD R14, R13, R88, RZ ;  /* 0x000000580d0e7224 */ /* 0x000fce00078e02ff */
.L_x_40:
[----:B------:R-:W-:Y:S05]  /*2390*/  BSYNC B1 ;  /* 0x0000000000017941 */ /* 0x000fea0003800000 */
.L_x_39:
[----:B---3--:R-:W-:Y:S01]  /*23a0*/  @!P4 IMAD R13, R28, R19, R14 ;  /* 0x000000131c0dc224 */ /* 0x008fe200078e020e */
[----:B------:R-:W-:Y:S04]  /*23b0*/  BSSY B1, `(.L_x_41) ;  /* 0x0000006000017945 */ /* 0x000fe80003800000 */
[----:B------:R3:W-:Y:S01]  /*23c0*/  @!P4 STG.E.U8 desc[UR38][R4.64+0x8], R13 ;  /* 0x0000080d0400c986 */ /* 0x0007e2000c101126 */
[----:B------:R-:W-:Y:S05]  /*23d0*/  @P2 BRA `(.L_x_42) ;  /* 0x00000000000c2947 */ /* 0x000fea0003800000 */
[----:B------:R-:W3:Y:S02]  /*23e0*/  LDG.E.U8 R95, desc[UR38][R8.64+0x9] ;  /* 0x00000926085f7981 */ /* 0x000ee4000c1e1100 */
[----:B---3--:R-:W-:-:S05]  /*23f0*/  PRMT R13, R95, 0x8880, RZ ;  /* 0x000088805f0d7816 */ /* 0x008fca00000000ff */
[----:B------:R-:W-:-:S07]  /*2400*/  IMAD R14, R13, R88, RZ ;  /* 0x000000580d0e7224 */ /* 0x000fce00078e02ff */
.L_x_42:
[----:B------:R-:W-:Y:S05]  /*2410*/  BSYNC B1 ;  /* 0x0000000000017941 */ /* 0x000fea0003800000 */
.L_x_41:
[----:B------:R-:W-:Y:S01]  /*2420*/  ISETP.LT.OR P4, PT, R3, 0x9, !P0 ;  /* 0x000000090300780c */ /* 0x000fe20004781670 */
[----:B------:R-:W-:Y:S01]  /*2430*/  @!P2 IMAD R29, R29, R19, R14 ;  /* 0x000000131d1da224 */ /* 0x000fe200078e020e */
[----:B------:R-:W-:Y:S01]  /*2440*/  BSSY B1, `(.L_x_43) ;  /* 0x0000009000017945 */ /* 0x000fe20003800000 */
[C---:B------:R-:W-:Y:S02]  /*2450*/  ISETP.LT.OR P3, PT, R3.reuse, 0xa, !P0 ;  /* 0x0000000a0300780c */ /* 0x040fe40004761670 */
[C---:B------:R-:W-:Y:S01]  /*2460*/  ISETP.LT.OR P5, PT, R3.reuse, 0x11, !P1 ;  /* 0x000000110300780c */ /* 0x040fe20004fa1670 */
[----:B------:R0:W-:Y:S01]  /*2470*/  @!P2 STG.E.U8 desc[UR38][R4.64+0x9], R29 ;  /* 0x0000091d0400a986 */ /* 0x0001e2000c101126 */
[----:B------:R-:W-:-:S06]  /*2480*/  ISETP.LT.OR P2, PT, R3, 0x12, !P1 ;  /* 0x000000120300780c */ /* 0x000fcc0004f41670 */
[----:B------:R-:W-:Y:S07]  /*2490*/  @P4 BRA `(.L_x_44) ;  /* 0x00000000000c4947 */ /* 0x000fee0003800000 */
[----:B------:R-:W3:Y:S02]  /*24a0*/  LDG.E.U8 R95, desc[UR38][R10.64+0x8] ;  /* 0x000008260a5f7981 */ /* 0x000ee4000c1e1100 */
[----:B---3--:R-:W-:-:S05]  /*24b0*/  PRMT R13, R95, 0x8880, RZ ;  /* 0x000088805f0d7816 */ /* 0x008fca00000000ff */
[----:B------:R-:W-:-:S07]  /*24c0*/  IMAD R14, R13, R88, RZ ;  /* 0x000000580d0e7224 */ /* 0x000fce00078e02ff */
.L_x_44:
[----:B------:R-:W-:Y:S05]  /*24d0*/  BSYNC B1 ;  /* 0x0000000000017941 */ /* 0x000fea0003800000 */
.L_x_43:
[----:B---3--:R-:W-:Y:S01]  /*24e0*/  @!P4 IMAD R13, R30, R19, R14 ;  /* 0x000000131e0dc224 */ /* 0x008fe200078e020e */
[----:B------:R-:W-:Y:S04]  /*24f0*/  BSSY B1, `(.L_x_45) ;  /* 0x0000006000017945 */ /* 0x000fe80003800000 */
[----:B------:R3:W-:Y:S01]  /*2500*/  @!P4 STG.E.U8 desc[UR38][R6.64+0x8], R13 ;  /* 0x0000080d0600c986 */ /* 0x0007e2000c101126 */
[----:B------:R-:W-:Y:S05]  /*2510*/  @P3 BRA `(.L_x_46) ;  /* 0x00000000000c3947 */ /* 0x000fea0003800000 */
[----:B------:R-:W3:Y:S02]  /*2520*/  LDG.E.U8 R95, desc[UR38][R10.64+0x9] ;  /* 0x000009260a5f7981 */ /* 0x000ee4000c1e1100 */
[----:B---3--:R-:W-:-:S05]  /*2530*/  PRMT R13, R95, 0x8880, RZ ;  /* 0x000088805f0d7816 */ /* 0x008fca00000000ff */
[----:B------:R-:W-:-:S07]  /*2540*/  IMAD R14, R13, R88, RZ ;  /* 0x000000580d0e7224 */ /* 0x000fce00078e02ff */
.L_x_46:
[----:B------:R-:W-:Y:S05]  /*2550*/  BSYNC B1 ;  /* 0x0000000000017941 */ /* 0x000fea0003800000 */
.L_x_45:
[----:B------:R-:W-:Y:S01]  /*2560*/  @!P3 IMAD R31, R31, R19, R14 ;  /* 0x000000131f1fb224 */ /* 0x000fe200078e020e */
[----:B------:R-:W-:Y:S04]  /*2570*/  BSSY B1, `(.L_x_47) ;  /* 0x0000006000017945 */ /* 0x000fe80003800000 */
[----:B------:R0:W-:Y:S01]  /*2580*/  @!P3 STG.E.U8 desc[UR38][R6.64+0x9], R31 ;  /* 0x0000091f0600b986 */ /* 0x0001e2000c101126 */
[----:B------:R-:W-:Y:S05]  /*2590*/  @P5 BRA `(.L_x_48) ;  /* 0x00000000000c5947 */ /* 0x000fea0003800000 */
[----:B------:R-:W3:Y:S02]  /*25a0*/  LDG.E.U8 R95, desc[UR38][R8.64+0x10] ;  /* 0x00001026085f7981 */ /* 0x000ee4000c1e1100 */
[----:B---3--:R-:W-:-:S05]  /*25b0*/  PRMT R13, R95, 0x8880, RZ ;  /* 0x000088805f0d7816 */ /* 0x008fca00000000ff */
[----:B------:R-:W-:-:S07]  /*25c0*/  IMAD R14, R13, R88, RZ ;  /* 0x000000580d0e7224 */ /* 0x000fce00078e02ff */
.L_x_48:
[----:B------:R-:W-:Y:S05]  /*25d0*/  BSYNC B1 ;  /* 0x0000000000017941 */ /* 0x000fea0003800000 */
.L_x_47:
[----:B---3--:R-:W-:Y:S01]  /*25e0*/  @!P5 IMAD R13, R32, R19, R14 ;  /* 0x00000013200dd224 */ /* 0x008fe200078e020e */
[----:B------:R-:W-:Y:S04]  /*25f0*/  BSSY B1, `(.L_x_49) ;  /* 0x0000006000017945 */ /* 0x000fe80003800000 */
[----:B------:R3:W-:Y:S01]  /*2600*/  @!P5 STG.E.U8 desc[UR38][R4.64+0x10], R13 ;  /* 0x0000100d0400d986 */ /* 0x0007e2000c101126 */
[----:B------:R-:W-:Y:S05]  /*2610*/  @P2 BRA `(.L_x_50) ;  /* 0x00000000000c2947 */ /* 0x000fea0003800000 */
[----:B------:R-:W3:Y:S02]  /*2620*/  LDG.E.U8 R95, desc[UR38][R8.64+0x11] ;  /* 0x00001126085f7981 */ /* 0x000ee4000c1e1100 */
[----:B---3--:R-:W-:-:S05]  /*2630*/  PRMT R13, R95, 0x8880, RZ ;  /* 0x000088805f0d7816 */ /* 0x008fca00000000ff */
[----:B------:R-:W-:-:S07]  /*2640*/  IMAD R14, R13, R88, RZ ;  /* 0x000000580d0e7224 */ /* 0x000fce00078e02ff */
.L_x_50:
[----:B------:R-:W-:Y:S05]  /*2650*/  BSYNC B1 ;  /* 0x0000000000017941 */ /* 0x000fea0003800000 */
.L_x_49:
        /* <DEDUP_REMOVED lines=11> */
.L_x_52:
[----:B------:R-:W-:Y:S05]  /*2710*/  BSYNC B1 ;  /* 0x0000000000017941 */ /* 0x000fea0003800000 */
.L_x_51:
[----:B---3--:R-:W-:Y:S01]  /*2720*/  @!P4 IMAD R13, R34, R19, R14 ;  /* 0x00000013220dc224 */ /* 0x008fe200078e020e */
[----:B------:R-:W-:Y:S04]  /*2730*/  BSSY B1, `(.L_x_53) ;  /* 0x0000006000017945 */ /* 0x000fe80003800000 */
[----:B------:R3:W-:Y:S01]  /*2740*/  @!P4 STG.E.U8 desc[UR38][R6.64+0x10], R13 ;  /* 0x0000100d0600c986 */ /* 0x0007e2000c101126 */
[----:B------:R-:W-:Y:S05]  /*2750*/  @P3 BRA `(.L_x_54) ;  /* 0x00000000000c3947 */ /* 0x000fea0003800000 */
[----:B------:R-:W3:Y:S02]  /*2760*/  LDG.E.U8 R95, desc[UR38][R10.64+0x11] ;  /* 0x000011260a5f7981 */ /* 0x000ee4000c1e1100 */
[----:B---3--:R-:W-:-:S05]  /*2770*/  PRMT R13, R95, 0x8880, RZ ;  /* 0x000088805f0d7816 */ /* 0x008fca00000000ff */
[----:B------:R-:W-:-:S07]  /*2780*/  IMAD R14, R13, R88, RZ ;  /* 0x000000580d0e7224 */ /* 0x000fce00078e02ff */
.L_x_54:
[----:B------:R-:W-:Y:S05]  /*2790*/  BSYNC B1 ;  /* 0x0000000000017941 */ /* 0x000fea0003800000 */
.L_x_53:
[----:B------:R-:W-:Y:S01]  /*27a0*/  @!P3 IMAD R35, R35, R19, R14 ;  /* 0x000000132323b224 */ /* 0x000fe200078e020e */
[----:B------:R-:W-:Y:S04]  /*27b0*/  BSSY B1, `(.L_x_55) ;  /* 0x0000006000017945 */ /* 0x000fe80003800000 */
[----:B------:R0:W-:Y:S01]  /*27c0*/  @!P3 STG.E.U8 desc[UR38][R6.64+0x11], R35 ;  /* 0x000011230600b986 */ /* 0x0001e2000c101126 */
[----:B------:R-:W-:Y:S05]  /*27d0*/  @P5 BRA `(.L_x_56) ;  /* 0x00000000000c5947 */ /* 0x000fea0003800000 */
[----:B------:R-:W3:Y:S02]  /*27e0*/  LDG.E.U8 R95, desc[UR38][R8.64+0x18] ;  /* 0x00001826085f7981 */ /* 0x000ee4000c1e1100 */
[----:B---3--:R-:W-:-:S05]  /*27f0*/  PRMT R13, R95, 0x8880, RZ ;  /* 0x000088805f0d7816 */ /* 0x008fca00000000ff */
[----:B------:R-:W-:-:S07]  /*2800*/  IMAD R14, R13, R88, RZ ;  /* 0x000000580d0e7224 */ /* 0x000fce00078e02ff */
.L_x_56:
[----:B------:R-:W-:Y:S05]  /*2810*/  BSYNC B1 ;  /* 0x0000000000017941 */ /* 0x000fea0003800000 */
.L_x_55:
[----:B---3--:R-:W-:Y:S01]  /*2820*/  @!P5 IMAD R13, R36, R19, R14 ;  /* 0x00000013240dd224 */ /* 0x008fe200078e020e */
[----:B------:R-:W-:Y:S04]  /*2830*/  BSSY B1, `(.L_x_57) ;  /* 0x0000006000017945 */ /* 0x000fe80003800000 */
[----:B------:R3:W-:Y:S01]  /*2840*/  @!P5 STG.E.U8 desc[UR38][R4.64+0x18], R13 ;  /* 0x0000180d0400d986 */ /* 0x0007e2000c101126 */
[----:B------:R-:W-:Y:S05]  /*2850*/  @P2 BRA `(.L_x_58) ;  /* 0x00000000000c2947 */ /* 0x000fea0003800000 */
[----:B------:R-:W3:Y:S02]  /*2860*/  LDG.E.U8 R95, desc[UR38][R8.64+0x19] ;  /* 0x00001926085f7981 */ /* 0x000ee4000c1e1100 */
[----:B---3--:R-:W-:-:S05]  /*2870*/  PRMT R13, R95, 0x8880, RZ ;  /* 0x000088805f0d7816 */ /* 0x008fca00000000ff */
[----:B------:R-:W-:-:S07]  /*2880*/  IMAD R14, R13, R88, RZ ;  /* 0x000000580d0e7224 */ /* 0x000fce00078e02ff */
.L_x_58:
[----:B------:R-:W-:Y:S05]  /*2890*/  BSYNC B1 ;  /* 0x0000000000017941 */ /* 0x000fea0003800000 */
.L_x_57:
        /* <DEDUP_REMOVED lines=11> */
.L_x_60:
[----:B------:R-:W-:Y:S05]  /*2950*/  BSYNC B1 ;  /* 0x0000000000017941 */ /* 0x000fea0003800000 */
.L_x_59:
[----:B---3--:R-:W-:Y:S01]  /*2960*/  @!P4 IMAD R13, R38, R19, R14 ;  /* 0x00000013260dc224 */ /* 0x008fe200078e020e */
[----:B------:R-:W-:Y:S04]  /*2970*/  BSSY B1, `(.L_x_61) ;  /* 0x0000006000017945 */ /* 0x000fe80003800000 */
[----:B------:R3:W-:Y:S01]  /*2980*/  @!P4 STG.E.U8 desc[UR38][R6.64+0x18], R13 ;  /* 0x0000180d0600c986 */ /* 0x0007e2000c101126 */
[----:B------:R-:W-:Y:S05]  /*2990*/  @P3 BRA `(.L_x_62) ;  /* 0x00000000000c3947 */ /* 0x000fea0003800000 */
[----:B------:R-:W3:Y:S02]  /*29a0*/  LDG.E.U8 R95, desc[UR38][R10.64+0x19] ;  /* 0x000019260a5f7981 */ /* 0x000ee4000c1e1100 */
[----:B---3--:R-:W-:-:S05]  /*29b0*/  PRMT R13, R95, 0x8880, RZ ;  /* 0x000088805f0d7816 */ /* 0x008fca00000000ff */
[----:B------:R-:W-:-:S07]  /*29c0*/  IMAD R14, R13, R88, RZ ;  /* 0x000000580d0e7224 */ /* 0x000fce00078e02ff */
.L_x_62:
[----:B------:R-:W-:Y:S05]  /*29d0*/  BSYNC B1 ;  /* 0x0000000000017941 */ /* 0x000fea0003800000 */
.L_x_61:
[----:B------:R-:W-:Y:S01]  /*29e0*/  @!P3 IMAD R39, R39, R19, R14 ;  /* 0x000000132727b224 */ /* 0x000fe200078e020e */
[----:B------:R-:W-:Y:S04]  /*29f0*/  BSSY B1, `(.L_x_63) ;  /* 0x0000006000017945 */ /* 0x000fe80003800000 */
[----:B------:R0:W-:Y:S01]  /*2a00*/  @!P3 STG.E.U8 desc[UR38][R6.64+0x19], R39 ;  /* 0x000019270600b986 */ /* 0x0001e2000c101126 */
[----:B------:R-:W-:Y:S05]  /*2a10*/  @P5 BRA `(.L_x_64) ;  /* 0x00000000000c5947 */ /* 0x000fea0003800000 */
[----:B------:R-:W3:Y:S02]  /*2a20*/  LDG.E.U8 R95, desc[UR38][R8.64+0x20] ;  /* 0x00002026085f7981 */ /* 0x000ee4000c1e1100 */
[----:B---3--:R-:W-:-:S05]  /*2a30*/  PRMT R13, R95, 0x8880, RZ ;  /* 0x000088805f0d7816 */ /* 0x008fca00000000ff */
[----:B------:R-:W-:-:S07]  /*2a40*/  IMAD R14, R13, R88, RZ ;  /* 0x000000580d0e7224 */ /* 0x000fce00078e02ff */
.L_x_64:
[----:B------:R-:W-:Y:S05]  /*2a50*/  BSYNC B1 ;  /* 0x0000000000017941 */ /* 0x000fea0003800000 */
.L_x_63:
[----:B---3--:R-:W-:Y:S01]  /*2a60*/  @!P5 IMAD R13, R40, R19, R14 ;  /* 0x00000013280dd224 */ /* 0x008fe200078e020e */
[----:B------:R-:W-:Y:S04]  /*2a70*/  BSSY B1, `(.L_x_65) ;  /* 0x0000006000017945 */ /* 0x000fe80003800000 */
[----:B------:R3:W-:Y:S01]  /*2a80*/  @!P5 STG.E.U8 desc[UR38][R4.64+0x20], R13 ;  /* 0x0000200d0400d986 */ /* 0x0007e2000c101126 */
[----:B------:R-:W-:Y:S05]  /*2a90*/  @P2 BRA `(.L_x_66) ;  /* 0x00000000000c2947 */ /* 0x000fea0003800000 */
[----:B------:R-:W3:Y:S02]  /*2aa0*/  LDG.E.U8 R95, desc[UR38][R8.64+0x21] ;  /* 0x00002126085f7981 */ /* 0x000ee4000c1e1100 */
[----:B---3--:R-:W-:-:S05]  /*2ab0*/  PRMT R13, R95, 0x8880, RZ ;  /* 0x000088805f0d7816 */ /* 0x008fca00000000ff */
[----:B------:R-:W-:-:S07]  /*2ac0*/  IMAD R14, R13, R88, RZ ;  /* 0x000000580d0e7224 */ /* 0x000fce00078e02ff */
.L_x_66:
[----:B------:R-:W-:Y:S05]  /*2ad0*/  BSYNC B1 ;  /* 0x0000000000017941 */ /* 0x000fea0003800000 */
.L_x_65:
        /* <DEDUP_REMOVED lines=11> */
.L_x_68:
[----:B------:R-:W-:Y:S05]  /*2b90*/  BSYNC B1 ;  /* 0x0000000000017941 */ /* 0x000fea0003800000 */
.L_x_67:
[----:B---3--:R-:W-:Y:S01]  /*2ba0*/  @!P4 IMAD R13, R42, R19, R14 ;  /* 0x000000132a0dc224 */ /* 0x008fe200078e020e */
[----:B------:R-:W-:Y:S04]  /*2bb0*/  BSSY B1, `(.L_x_69) ;  /* 0x0000006000017945 */ /* 0x000fe80003800000 */
[----:B------:R3:W-:Y:S01]  /*2bc0*/  @!P4 STG.E.U8 desc[UR38][R6.64+0x20], R13 ;  /* 0x0000200d0600c986 */ /* 0x0007e2000c101126 */
[----:B------:R-:W-:Y:S05]  /*2bd0*/  @P3 BRA `(.L_x_70) ;  /* 0x00000000000c3947 */ /* 0x000fea0003800000 */
[----:B------:R-:W3:Y:S02]  /*2be0*/  LDG.E.U8 R95, desc[UR38][R10.64+0x21] ;  /* 0x000021260a5f7981 */ /* 0x000ee4000c1e1100 */
[----:B---3--:R-:W-:-:S05]  /*2bf0*/  PRMT R13, R95, 0x8880, RZ ;  /* 0x000088805f0d7816 */ /* 0x008fca00000000ff */
[----:B------:R-:W-:-:S07]  /*2c00*/  IMAD R14, R13, R88, RZ ;  /* 0x000000580d0e7224 */ /* 0x000fce00078e02ff */
.L_x_70:
[----:B------:R-:W-:Y:S05]  /*2c10*/  BSYNC B1 ;  /* 0x0000000000017941 */ /* 0x000fea0003800000 */
.L_x_69:
[----:B------:R-:W-:Y:S01]  /*2c20*/  @!P3 IMAD R43, R43, R19, R14 ;  /* 0x000000132b2bb224 */ /* 0x000fe200078e020e */
[----:B------:R-:W-:Y:S04]  /*2c30*/  BSSY B1, `(.L_x_71) ;  /* 0x0000006000017945 */ /* 0x000fe80003800000 */
[----:B------:R0:W-:Y:S01]  /*2c40*/  @!P3 STG.E.U8 desc[UR38][R6.64+0x21], R43 ;  /* 0x0000212b0600b986 */ /* 0x0001e2000c101126 */
[----:B------:R-:W-:Y:S05]  /*2c50*/  @P5 BRA `(.L_x_72) ;  /* 0x00000000000c5947 */ /* 0x000fea0003800000 */
[----:B------:R-:W3:Y:S02]  /*2c60*/  LDG.E.U8 R95, desc[UR38][R8.64+0x28] ;  /* 0x00002826085f7981 */ /* 0x000ee4000c1e1100 */
[----:B---3--:R-:W-:-:S05]  /*2c70*/  PRMT R13, R95, 0x8880, RZ ;  /* 0x000088805f0d7816 */ /* 0x008fca00000000ff */
[----:B------:R-:W-:-:S07]  /*2c80*/  IMAD R14, R13, R88, RZ ;  /* 0x000000580d0e7224 */ /* 0x000fce00078e02ff */
.L_x_72:
[----:B------:R-:W-:Y:S05]  /*2c90*/  BSYNC B1 ;  /* 0x0000000000017941 */ /* 0x000fea0003800000 */
.L_x_71:
[----:B---3--:R-:W-:Y:S01]  /*2ca0*/  @!P5 IMAD R13, R44, R19, R14 ;  /* 0x000000132c0dd224 */ /* 0x008fe200078e020e */
[----:B------:R-:W-:Y:S04]  /*2cb0*/  BSSY B1, `(.L_x_73) ;  /* 0x0000006000017945 */ /* 0x000fe80003800000 */
[----:B------:R3:W-:Y:S01]  /*2cc0*/  @!P5 STG.E.U8 desc[UR38][R4.64+0x28], R13 ;  /* 0x0000280d0400d986 */ /* 0x0007e2000c101126 */
[----:B------:R-:W-:Y:S05]  /*2cd0*/  @P2 BRA `(.L_x_74) ;  /* 0x00000000000c2947 */ /* 0x000fea0003800000 */
[----:B------:R-:W3:Y:S02]  /*2ce0*/  LDG.E.U8 R95, desc[UR38][R8.64+0x29] ;  /* 0x00002926085f7981 */ /* 0x000ee4000c1e1100 */
[----:B---3--:R-:W-:-:S05]  /*2cf0*/  PRMT R13, R95, 0x8880, RZ ;  /* 0x000088805f0d7816 */ /* 0x008fca00000000ff */
[----:B------:R-:W-:-:S07]  /*2d00*/  IMAD R14, R13, R88, RZ ;  /* 0x000000580d0e7224 */ /* 0x000fce00078e02ff */
.L_x_74:
[----:B------:R-:W-:Y:S05]  /*2d10*/  BSYNC B1 ;  /* 0x0000000000017941 */ /* 0x000fea0003800000 */
.L_x_73:
        /* <DEDUP_REMOVED lines=11> */
.L_x_76:
[----:B------:R-:W-:Y:S05]  /*2dd0*/  BSYNC B1 ;  /* 0x0000000000017941 */ /* 0x000fea0003800000 */
.L_x_75:
[----:B---3--:R-:W-:Y:S01]  /*2de0*/  @!P4 IMAD R13, R46, R19, R14 ;  /* 0x000000132e0dc224 */ /* 0x008fe200078e020e */
[----:B------:R-:W-:Y:S04]  /*2df0*/  BSSY B1, `(.L_x_77) ;  /* 0x0000006000017945 */ /* 0x000fe80003800000 */
[----:B------:R3:W-:Y:S01]  /*2e00*/  @!P4 STG.E.U8 desc[UR38][R6.64+0x28], R13 ;  /* 0x0000280d0600c986 */ /* 0x0007e2000c101126 */
[----:B------:R-:W-:Y:S05]  /*2e10*/  @P3 BRA `(.L_x_78) ;  /* 0x00000000000c3947 */ /* 0x000fea0003800000 */
[----:B------:R-:W3:Y:S02]  /*2e20*/  LDG.E.U8 R95, desc[UR38][R10.64+0x29] ;  /* 0x000029260a5f7981 */ /* 0x000ee4000c1e1100 */
[----:B---3--:R-:W-:-:S05]  /*2e30*/  PRMT R13, R95, 0x8880, RZ ;  /* 0x000088805f0d7816 */ /* 0x008fca00000000ff */
[----:B------:R-:W-:-:S07]  /*2e40*/  IMAD R14, R13, R88, RZ ;  /* 0x000000580d0e7224 */ /* 0x000fce00078e02ff */
.L_x_78:
[----:B------:R-:W-:Y:S05]  /*2e50*/  BSYNC B1 ;  /* 0x0000000000017941 */ /* 0x000fea0003800000 */
.L_x_77:
[----:B------:R-:W-:Y:S01]  /*2e60*/  @!P3 IMAD R47, R47, R19, R14 ;  /* 0x000000132f2fb224 */ /* 0x000fe200078e020e */
[----:B------:R-:W-:Y:S04]  /*2e70*/  BSSY B1, `(.L_x_79) ;  /* 0x0000006000017945 */ /* 0x000fe80003800000 */
[----:B------:R0:W-:Y:S01]  /*2e80*/  @!P3 STG.E.U8 desc[UR38][R6.64+0x29], R47 ;  /* 0x0000292f0600b986 */ /* 0x0001e2000c101126 */
[----:B------:R-:W-:Y:S05]  /*2e90*/  @P5 BRA `(.L_x_80) ;  /* 0x00000000000c5947 */ /* 0x000fea0003800000 */
[----:B------:R-:W3:Y:S02]  /*2ea0*/  LDG.E.U8 R95, desc[UR38][R8.64+0x30] ;  /* 0x00003026085f7981 */ /* 0x000ee4000c1e1100 */
[----:B---3--:R-:W-:-:S05]  /*2eb0*/  PRMT R13, R95, 0x8880, RZ ;  /* 0x000088805f0d7816 */ /* 0x008fca00000000ff */
[----:B------:R-:W-:-:S07]  /*2ec0*/  IMAD R14, R13, R88, RZ ;  /* 0x000000580d0e7224 */ /* 0x000fce00078e02ff */
.L_x_80:
[----:B------:R-:W-:Y:S05]  /*2ed0*/  BSYNC B1 ;  /* 0x0000000000017941 */ /* 0x000fea0003800000 */
.L_x_79:
[----:B---3--:R-:W-:Y:S01]  /*2ee0*/  @!P5 IMAD R13, R48, R19, R14 ;  /* 0x00000013300dd224 */ /* 0x008fe200078e020e */
[----:B------:R-:W-:Y:S04]  /*2ef0*/  BSSY B1, `(.L_x_81) ;  /* 0x0000006000017945 */ /* 0x000fe80003800000 */
[----:B------:R3:W-:Y:S01]  /*2f00*/  @!P5 STG.E.U8 desc[UR38][R4.64+0x30], R13 ;  /* 0x0000300d0400d986 */ /* 0x0007e2000c101126 */
[----:B------:R-:W-:Y:S05]  /*2f10*/  @P2 BRA `(.L_x_82) ;  /* 0x00000000000c2947 */ /* 0x000fea0003800000 */
[----:B------:R-:W3:Y:S02]  /*2f20*/  LDG.E.U8 R95, desc[UR38][R8.64+0x31] ;  /* 0x00003126085f7981 */ /* 0x000ee4000c1e1100 */
[----:B---3--:R-:W-:-:S05]  /*2f30*/  PRMT R13, R95, 0x8880, RZ ;  /* 0x000088805f0d7816 */ /* 0x008fca00000000ff */
[----:B------:R-:W-:-:S07]  /*2f40*/  IMAD R14, R13, R88, RZ ;  /* 0x000000580d0e7224 */ /* 0x000fce00078e02ff */
.L_x_82:
[----:B------:R-:W-:Y:S05]  /*2f50*/  BSYNC B1 ;  /* 0x0000000000017941 */ /* 0x000fea0003800000 */
.L_x_81:
        /* <DEDUP_REMOVED lines=11> */
.L_x_84:
[----:B------:R-:W-:Y:S05]  /*3010*/  BSYNC B1 ;  /* 0x0000000000017941 */ /* 0x000fea0003800000 */
.L_x_83:
[----:B---3--:R-:W-:Y:S01]  /*3020*/  @!P4 IMAD R13, R50, R19, R14 ;  /* 0x00000013320dc224 */ /* 0x008fe200078e020e */
[----:B------:R-:W-:Y:S04]  /*3030*/  BSSY B1, `(.L_x_85) ;  /* 0x0000006000017945 */ /* 0x000fe80003800000 */
[----:B------:R3:W-:Y:S01]  /*3040*/  @!P4 STG.E.U8 desc[UR38][R6.64+0x30], R13 ;  /* 0x0000300d0600c986 */ /* 0x0007e2000c101126 */
[----:B------:R-:W-:Y:S05]  /*3050*/  @P3 BRA `(.L_x_86) ;  /* 0x00000000000c3947 */ /* 0x000fea0003800000 */
[----:B------:R-:W3:Y:S02]  /*3060*/  LDG.E.U8 R95, desc[UR38][R10.64+0x31] ;  /* 0x000031260a5f7981 */ /* 0x000ee4000c1e1100 */
[----:B---3--:R-:W-:-:S05]  /*3070*/  PRMT R13, R95, 0x8880, RZ ;  /* 0x000088805f0d7816 */ /* 0x008fca00000000ff */
[----:B------:R-:W-:-:S07]  /*3080*/  IMAD R14, R13, R88, RZ ;  /* 0x000000580d0e7224 */ /* 0x000fce00078e02ff */
.L_x_86:
[----:B------:R-:W-:Y:S05]  /*3090*/  BSYNC B1 ;  /* 0x0000000000017941 */ /* 0x000fea0003800000 */
.L_x_85:
[----:B------:R-:W-:Y:S01]  /*30a0*/  @!P3 IMAD R51, R51, R19, R14 ;  /* 0x000000133333b224 */ /* 0x000fe200078e020e */
[----:B------:R-:W-:Y:S04]  /*30b0*/  BSSY B1, `(.L_x_87) ;  /* 0x0000006000017945 */ /* 0x000fe80003800000 */
[----:B------:R0:W-:Y:S01]  /*30c0*/  @!P3 STG.E.U8 desc[UR38][R6.64+0x31], R51 ;  /* 0x000031330600b986 */ /* 0x0001e2000c101126 */
[----:B------:R-:W-:Y:S05]  /*30d0*/  @P5 BRA `(.L_x_88) ;  /* 0x00000000000c5947 */ /* 0x000fea0003800000 */
[----:B------:R-:W3:Y:S02]  /*30e0*/  LDG.E.U8 R95, desc[UR38][R8.64+0x38] ;  /* 0x00003826085f7981 */ /* 0x000ee4000c1e1100 */
[----:B---3--:R-:W-:-:S05]  /*30f0*/  PRMT R13, R95, 0x8880, RZ ;  /* 0x000088805f0d7816 */ /* 0x008fca00000000ff */
[----:B------:R-:W-:-:S07]  /*3100*/  IMAD R14, R13, R88, RZ ;  /* 0x000000580d0e7224 */ /* 0x000fce00078e02ff */
.L_x_88:
[----:B------:R-:W-:Y:S05]  /*3110*/  BSYNC B1 ;  /* 0x0000000000017941 */ /* 0x000fea0003800000 */
.L_x_87:
[----:B---3--:R-:W-:Y:S01]  /*3120*/  @!P5 IMAD R13, R52, R19, R14 ;  /* 0x00000013340dd224 */ /* 0x008fe200078e020e */
[----:B------:R-:W-:Y:S04]  /*3130*/  BSSY B1, `(.L_x_89) ;  /* 0x0000006000017945 */ /* 0x000fe80003800000 */
[----:B------:R3:W-:Y:S01]  /*3140*/  @!P5 STG.E.U8 desc[UR38][R4.64+0x38], R13 ;  /* 0x0000380d0400d986 */ /* 0x0007e2000c101126 */
[----:B------:R-:W-:Y:S05]  /*3150*/  @P2 BRA `(.L_x_90) ;  /* 0x00000000000c2947 */ /* 0x000fea0003800000 */
[----:B------:R-:W3:Y:S02]  /*3160*/  LDG.E.U8 R95, desc[UR38][R8.64+0x39] ;  /* 0x00003926085f7981 */ /* 0x000ee4000c1e1100 */
[----:B---3--:R-:W-:-:S05]  /*3170*/  PRMT R13, R95, 0x8880, RZ ;  /* 0x000088805f0d7816 */ /* 0x008fca00000000ff */
[----:B------:R-:W-:-:S07]  /*3180*/  IMAD R14, R13, R88, RZ ;  /* 0x000000580d0e7224 */ /* 0x000fce00078e02ff */
.L_x_90:
[----:B------:R-:W-:Y:S05]  /*3190*/  BSYNC B1 ;  /* 0x0000000000017941 */ /* 0x000fea0003800000 */
.L_x_89:
        /* <DEDUP_REMOVED lines=11> */
.L_x_92:
[----:B------:R-:W-:Y:S05]  /*3250*/  BSYNC B1 ;  /* 0x0000000000017941 */ /* 0x000fea0003800000 */
.L_x_91:
[----:B---3--:R-:W-:Y:S01]  /*3260*/  @!P4 IMAD R13, R54, R19, R14 ;  /* 0x00000013360dc224 */ /* 0x008fe200078e020e */
[----:B------:R-:W-:Y:S04]  /*3270*/  BSSY B1, `(.L_x_93) ;  /* 0x0000006000017945 */ /* 0x000fe80003800000 */
[----:B------:R3:W-:Y:S01]  /*3280*/  @!P4 STG.E.U8 desc[UR38][R6.64+0x38], R13 ;  /* 0x0000380d0600c986 */ /* 0x0007e2000c101126 */
[----:B------:R-:W-:Y:S05]  /*3290*/  @P3 BRA `(.L_x_94) ;  /* 0x00000000000c3947 */ /* 0x000fea0003800000 */
[----:B------:R-:W3:Y:S02]  /*32a0*/  LDG.E.U8 R95, desc[UR38][R10.64+0x39] ;  /* 0x000039260a5f7981 */ /* 0x000ee4000c1e1100 */
[----:B---3--:R-:W-:-:S05]  /*32b0*/  PRMT R13, R95, 0x8880, RZ ;  /* 0x000088805f0d7816 */ /* 0x008fca00000000ff */
[----:B------:R-:W-:-:S07]  /*32c0*/  IMAD R14, R13, R88, RZ ;  /* 0x000000580d0e7224 */ /* 0x000fce00078e02ff */
.L_x_94:
[----:B------:R-:W-:Y:S05]  /*32d0*/  BSYNC B1 ;  /* 0x0000000000017941 */ /* 0x000fea0003800000 */
.L_x_93:
[----:B------:R-:W-:Y:S01]  /*32e0*/  @!P3 IMAD R55, R55, R19, R14 ;  /* 0x000000133737b224 */ /* 0x000fe200078e020e */
[----:B------:R-:W-:Y:S04]  /*32f0*/  BSSY B1, `(.L_x_95) ;  /* 0x0000006000017945 */ /* 0x000fe80003800000 */
[----:B------:R0:W-:Y:S01]  /*3300*/  @!P3 STG.E.U8 desc[UR38][R6.64+0x39], R55 ;  /* 0x000039370600b986 */ /* 0x0001e2000c101126 */
[----:B------:R-:W-:Y:S05]  /*3310*/  @P5 BRA `(.L_x_96) ;  /* 0x00000000000c5947 */ /* 0x000fea0003800000 */
[----:B------:R-:W3:Y:S02]  /*3320*/  LDG.E.U8 R95, desc[UR38][R8.64+0x40] ;  /* 0x00004026085f7981 */ /* 0x000ee4000c1e1100 */
[----:B---3--:R-:W-:-:S05]  /*3330*/  PRMT R13, R95, 0x8880, RZ ;  /* 0x000088805f0d7816 */ /* 0x008fca00000000ff */
[----:B------:R-:W-:-:S07]  /*3340*/  IMAD R14, R13, R88, RZ ;  /* 0x000000580d0e7224 */ /* 0x000fce00078e02ff */
.L_x_96:
[----:B------:R-:W-:Y:S05]  /*3350*/  BSYNC B1 ;  /* 0x0000000000017941 */ /* 0x000fea0003800000 */
.L_x_95:
[----:B---3--:R-:W-:Y:S01]  /*3360*/  @!P5 IMAD R13, R56, R19, R14 ;  /* 0x00000013380dd224 */ /* 0x008fe200078e020e */
[----:B------:R-:W-:Y:S04]  /*3370*/  BSSY B1, `(.L_x_97) ;  /* 0x0000006000017945 */ /* 0x000fe80003800000 */
[----:B------:R3:W-:Y:S01]  /*3380*/  @!P5 STG.E.U8 desc[UR38][R4.64+0x40], R13 ;  /* 0x0000400d0400d986 */ /* 0x0007e2000c101126 */
[----:B------:R-:W-:Y:S05]  /*3390*/  @P2 BRA `(.L_x_98) ;  /* 0x00000000000c2947 */ /* 0x000fea0003800000 */
[----:B------:R-:W3:Y:S02]  /*33a0*/  LDG.E.U8 R95, desc[UR38][R8.64+0x41] ;  /* 0x00004126085f7981 */ /* 0x000ee4000c1e1100 */
[----:B---3--:R-:W-:-:S05]  /*33b0*/  PRMT R13, R95, 0x8880, RZ ;  /* 0x000088805f0d7816 */ /* 0x008fca00000000ff */
[----:B------:R-:W-:-:S07]  /*33c0*/  IMAD R14, R13, R88, RZ ;  /* 0x000000580d0e7224 */ /* 0x000fce00078e02ff */
.L_x_98:
[----:B------:R-:W-:Y:S05]  /*33d0*/  BSYNC B1 ;  /* 0x0000000000017941 */ /* 0x000fea0003800000 */
.L_x_97:
        /* <DEDUP_REMOVED lines=11> */
.L_x_100:
[----:B------:R-:W-:Y:S05]  /*3490*/  BSYNC B1 ;  /* 0x0000000000017941 */ /* 0x000fea0003800000 */
.L_x_99:
[----:B---3--:R-:W-:Y:S01]  /*34a0*/  @!P4 IMAD R13, R58, R19, R14 ;  /* 0x000000133a0dc224 */ /* 0x008fe200078e020e */
[----:B------:R-:W-:Y:S04]  /*34b0*/  BSSY B1, `(.L_x_101) ;  /* 0x0000006000017945 */ /* 0x000fe80003800000 */
[----:B------:R3:W-:Y:S01]  /*34c0*/  @!P4 STG.E.U8 desc[UR38][R6.64+0x40], R13 ;  /* 0x0000400d0600c986 */ /* 0x0007e2000c101126 */
[----:B------:R-:W-:Y:S05]  /*34d0*/  @P3 BRA `(.L_x_102) ;  /* 0x00000000000c3947 */ /* 0x000fea0003800000 */
[----:B------:R-:W3:Y:S02]  /*34e0*/  LDG.E.U8 R95, desc[UR38][R10.64+0x41] ;  /* 0x000041260a5f7981 */ /* 0x000ee4000c1e1100 */
[----:B---3--:R-:W-:-:S05]  /*34f0*/  PRMT R13, R95, 0x8880, RZ ;  /* 0x000088805f0d7816 */ /* 0x008fca00000000ff */
[----:B------:R-:W-:-:S07]  /*3500*/  IMAD R14, R13, R88, RZ ;  /* 0x000000580d0e7224 */ /* 0x000fce00078e02ff */
.L_x_102:
[----:B------:R-:W-:Y:S05]  /*3510*/  BSYNC B1 ;  /* 0x0000000000017941 */ /* 0x000fea0003800000 */
.L_x_101:
[----:B------:R-:W-:Y:S01]  /*3520*/  @!P3 IMAD R59, R59, R19, R14 ;  /* 0x000000133b3bb224 */ /* 0x000fe200078e020e */
[----:B------:R-:W-:Y:S04]  /*3530*/  BSSY B1, `(.L_x_103) ;  /* 0x0000006000017945 */ /* 0x000fe80003800000 */
[----:B------:R0:W-:Y:S01]  /*3540*/  @!P3 STG.E.U8 desc[UR38][R6.64+0x41], R59 ;  /* 0x0000413b0600b986 */ /* 0x0001e2000c101126 */
[----:B------:R-:W-:Y:S05]  /*3550*/  @P5 BRA `(.L_x_104) ;  /* 0x00000000000c5947 */ /* 0x000fea0003800000 */
[----:B------:R-:W3:Y:S02]  /*3560*/  LDG.E.U8 R95, desc[UR38][R8.64+0x48] ;  /* 0x00004826085f7981 */ /* 0x000ee4000c1e1100 */
[----:B---3--:R-:W-:-:S05]  /*3570*/  PRMT R13, R95, 0x8880, RZ ;  /* 0x000088805f0d7816 */ /* 0x008fca00000000ff */
[----:B------:R-:W-:-:S07]  /*3580*/  IMAD R14, R13, R88, RZ ;  /* 0x000000580d0e7224 */ /* 0x000fce00078e02ff */
.L_x_104:
[----:B------:R-:W-:Y:S05]  /*3590*/  BSYNC B1 ;  /* 0x0000000000017941 */ /* 0x000fea0003800000 */
.L_x_103:
[----:B---3--:R-:W-:Y:S01]  /*35a0*/  @!P5 IMAD R13, R60, R19, R14 ;  /* 0x000000133c0dd224 */ /* 0x008fe200078e020e */
[----:B------:R-:W-:Y:S04]  /*35b0*/  BSSY B1, `(.L_x_105) ;  /* 0x0000006000017945 */ /* 0x000fe80003800000 */
[----:B------:R3:W-:Y:S01]  /*35c0*/  @!P5 STG.E.U8 desc[UR38][R4.64+0x48], R13 ;  /* 0x0000480d0400d986 */ /* 0x0007e2000c101126 */
[----:B------:R-:W-:Y:S05]  /*35d0*/  @P2 BRA `(.L_x_106) ;  /* 0x00000000000c2947 */ /* 0x000fea0003800000 */
[----:B------:R-:W3:Y:S02]  /*35e0*/  LDG.E.U8 R95, desc[UR38][R8.64+0x49] ;  /* 0x00004926085f7981 */ /* 0x000ee4000c1e1100 */
[----:B---3--:R-:W-:-:S05]  /*35f0*/  PRMT R13, R95, 0x8880, RZ ;  /* 0x000088805f0d7816 */ /* 0x008fca00000000ff */
[----:B------:R-:W-:-:S07]  /*3600*/  IMAD R14, R13, R88, RZ ;  /* 0x000000580d0e7224 */ /* 0x000fce00078e02ff */
.L_x_106:
[----:B------:R-:W-:Y:S05]  /*3610*/  BSYNC B1 ;  /* 0x0000000000017941 */ /* 0x000fea0003800000 */
.L_x_105:
        /* <DEDUP_REMOVED lines=11> */
.L_x_108:
[----:B------:R-:W-:Y:S05]  /*36d0*/  BSYNC B1 ;  /* 0x0000000000017941 */ /* 0x000fea0003800000 */
.L_x_107:
[----:B---3--:R-:W-:Y:S01]  /*36e0*/  @!P4 IMAD R13, R62, R19, R14 ;  /* 0x000000133e0dc224 */ /* 0x008fe200078e020e */
[----:B------:R-:W-:Y:S04]  /*36f0*/  BSSY B1, `(.L_x_109) ;  /* 0x0000006000017945 */ /* 0x000fe80003800000 */
[----:B------:R3:W-:Y:S01]  /*3700*/  @!P4 STG.E.U8 desc[UR38][R6.64+0x48], R13 ;  /* 0x0000480d0600c986 */ /* 0x0007e2000c101126 */
[----:B------:R-:W-:Y:S05]  /*3710*/  @P3 BRA `(.L_x_110) ;  /* 0x00000000000c3947 */ /* 0x000fea0003800000 */
[----:B------:R-:W3:Y:S02]  /*3720*/  LDG.E.U8 R95, desc[UR38][R10.64+0x49] ;  /* 0x000049260a5f7981 */ /* 0x000ee4000c1e1100 */
[----:B---3--:R-:W-:-:S05]  /*3730*/  PRMT R13, R95, 0x8880, RZ ;  /* 0x000088805f0d7816 */ /* 0x008fca00000000ff */
[----:B------:R-:W-:-:S07]  /*3740*/  IMAD R14, R13, R88, RZ ;  /* 0x000000580d0e7224 */ /* 0x000fce00078e02ff */
.L_x_110:
[----:B------:R-:W-:Y:S05]  /*3750*/  BSYNC B1 ;  /* 0x0000000000017941 */ /* 0x000fea0003800000 */
.L_x_109:
[----:B------:R-:W-:Y:S01]  /*3760*/  @!P3 IMAD R63, R63, R19, R14 ;  /* 0x000000133f3fb224 */ /* 0x000fe200078e020e */
[----:B------:R-:W-:Y:S04]  /*3770*/  BSSY B1, `(.L_x_111) ;  /* 0x0000006000017945 */ /* 0x000fe80003800000 */
[----:B------:R0:W-:Y:S01]  /*3780*/  @!P3 STG.E.U8 desc[UR38][R6.64+0x49], R63 ;  /* 0x0000493f0600b986 */ /* 0x0001e2000c101126 */
[----:B------:R-:W-:Y:S05]  /*3790*/  @P5 BRA `(.L_x_112) ;  /* 0x00000000000c5947 */ /* 0x000fea0003800000 */
[----:B------:R-:W3:Y:S02]  /*37a0*/  LDG.E.U8 R95, desc[UR38][R8.64+0x50] ;  /* 0x00005026085f7981 */ /* 0x000ee4000c1e1100 */
[----:B---3--:R-:W-:-:S05]  /*37b0*/  PRMT R13, R95, 0x8880, RZ ;  /* 0x000088805f0d7816 */ /* 0x008fca00000000ff */
[----:B------:R-:W-:-:S07]  /*37c0*/  IMAD R14, R13, R88, RZ ;  /* 0x000000580d0e7224 */ /* 0x000fce00078e02ff */
.L_x_112:
[----:B------:R-:W-:Y:S05]  /*37d0*/  BSYNC B1 ;  /* 0x0000000000017941 */ /* 0x000fea0003800000 */
.L_x_111:
[----:B---3--:R-:W-:Y:S01]  /*37e0*/  @!P5 IMAD R13, R64, R19, R14 ;  /* 0x00000013400dd224 */ /* 0x008fe200078e020e */
[----:B------:R-:W-:Y:S04]  /*37f0*/  BSSY B1, `(.L_x_113) ;  /* 0x0000006000017945 */ /* 0x000fe80003800000 */
[----:B------:R3:W-:Y:S01]  /*3800*/  @!P5 STG.E.U8 desc[UR38][R4.64+0x50], R13 ;  /* 0x0000500d0400d986 */ /* 0x0007e2000c101126 */
[----:B------:R-:W-:Y:S05]  /*3810*/  @P2 BRA `(.L_x_114) ;  /* 0x00000000000c2947 */ /* 0x000fea0003800000 */
[----:B------:R-:W3:Y:S02]  /*3820*/  LDG.E.U8 R95, desc[UR38][R8.64+0x51] ;  /* 0x00005126085f7981 */ /* 0x000ee4000c1e1100 */
[----:B---3--:R-:W-:-:S05]  /*3830*/  PRMT R13, R95, 0x8880, RZ ;  /* 0x000088805f0d7816 */ /* 0x008fca00000000ff */
[----:B------:R-:W-:-:S07]  /*3840*/  IMAD R14, R13, R88, RZ ;  /* 0x000000580d0e7224 */ /* 0x000fce00078e02ff */
.L_x_114:
[----:B------:R-:W-:Y:S05]  /*3850*/  BSYNC B1 ;  /* 0x0000000000017941 */ /* 0x000fea0003800000 */
.L_x_113:
        /* <DEDUP_REMOVED lines=11> */
.L_x_116:
[----:B------:R-:W-:Y:S05]  /*3910*/  BSYNC B1 ;  /* 0x0000000000017941 */ /* 0x000fea0003800000 */
.L_x_115:
[----:B---3--:R-:W-:Y:S01]  /*3920*/  @!P4 IMAD R13, R66, R19, R14 ;  /* 0x00000013420dc224 */ /* 0x008fe200078e020e */
[----:B------:R-:W-:Y:S04]  /*3930*/  BSSY B1, `(.L_x_117) ;  /* 0x0000006000017945 */ /* 0x000fe80003800000 */
[----:B------:R3:W-:Y:S01]  /*3940*/  @!P4 STG.E.U8 desc[UR38][R6.64+0x50], R13 ;  /* 0x0000500d0600c986 */ /* 0x0007e2000c101126 */
[----:B------:R-:W-:Y:S05]  /*3950*/  @P3 BRA `(.L_x_118) ;  /* 0x00000000000c3947 */ /* 0x000fea0003800000 */
[----:B------:R-:W3:Y:S02]  /*3960*/  LDG.E.U8 R95, desc[UR38][R10.64+0x51] ;  /* 0x000051260a5f7981 */ /* 0x000ee4000c1e1100 */
[----:B---3--:R-:W-:-:S05]  /*3970*/  PRMT R13, R95, 0x8880, RZ ;  /* 0x000088805f0d7816 */ /* 0x008fca00000000ff */
[----:B------:R-:W-:-:S07]  /*3980*/  IMAD R14, R13, R88, RZ ;  /* 0x000000580d0e7224 */ /* 0x000fce00078e02ff */
.L_x_118:
[----:B------:R-:W-:Y:S05]  /*3990*/  BSYNC B1 ;  /* 0x0000000000017941 */ /* 0x000fea0003800000 */
.L_x_117:
[----:B------:R-:W-:Y:S01]  /*39a0*/  @!P3 IMAD R67, R67, R19, R14 ;  /* 0x000000134343b224 */ /* 0x000fe200078e020e */
[----:B------:R-:W-:Y:S04]  /*39b0*/  BSSY B1, `(.L_x_119) ;  /* 0x0000006000017945 */ /* 0x000fe80003800000 */
[----:B------:R0:W-:Y:S01]  /*39c0*/  @!P3 STG.E.U8 desc[UR38][R6.64+0x51], R67 ;  /* 0x000051430600b986 */ /* 0x0001e2000c101126 */
[----:B------:R-:W-:Y:S05]  /*39d0*/  @P5 BRA `(.L_x_120) ;  /* 0x00000000000c5947 */ /* 0x000fea0003800000 */
[----:B------:R-:W3:Y:S02]  /*39e0*/  LDG.E.U8 R95, desc[UR38][R8.64+0x58] ;  /* 0x00005826085f7981 */ /* 0x000ee4000c1e1100 */
[----:B---3--:R-:W-:-:S05]  /*39f0*/  PRMT R13, R95, 0x8880, RZ ;  /* 0x000088805f0d7816 */ /* 0x008fca00000000ff */
[----:B------:R-:W-:-:S07]  /*3a00*/  IMAD R14, R13, R88, RZ ;  /* 0x000000580d0e7224 */ /* 0x000fce00078e02ff */
.L_x_120:
[----:B------:R-:W-:Y:S05]  /*3a10*/  BSYNC B1 ;  /* 0x0000000000017941 */ /* 0x000fea0003800000 */
.L_x_119:
[----:B---3--:R-:W-:Y:S01]  /*3a20*/  @!P5 IMAD R13, R68, R19, R14 ;  /* 0x00000013440dd224 */ /* 0x008fe200078e020e */
[----:B------:R-:W-:Y:S04]  /*3a30*/  BSSY B1, `(.L_x_121) ;  /* 0x0000006000017945 */ /* 0x000fe80003800000 */
[----:B------:R3:W-:Y:S01]  /*3a40*/  @!P5 STG.E.U8 desc[UR38][R4.64+0x58], R13 ;  /* 0x0000580d0400d986 */ /* 0x0007e2000c101126 */
[----:B------:R-:W-:Y:S05]  /*3a50*/  @P2 BRA `(.L_x_122) ;  /* 0x00000000000c2947 */ /* 0x000fea0003800000 */
[----:B------:R-:W3:Y:S02]  /*3a60*/  LDG.E.U8 R95, desc[UR38][R8.64+0x59] ;  /* 0x00005926085f7981 */ /* 0x000ee4000c1e1100 */
[----:B---3--:R-:W-:-:S05]  /*3a70*/  PRMT R13, R95, 0x8880, RZ ;  /* 0x000088805f0d7816 */ /* 0x008fca00000000ff */
[----:B------:R-:W-:-:S07]  /*3a80*/  IMAD R14, R13, R88, RZ ;  /* 0x000000580d0e7224 */ /* 0x000fce00078e02ff */
.L_x_122:
[----:B------:R-:W-:Y:S05]  /*3a90*/  BSYNC B1 ;  /* 0x0000000000017941 */ /* 0x000fea0003800000 */
.L_x_121:
        /* <DEDUP_REMOVED lines=11> */
.L_x_124:
[----:B------:R-:W-:Y:S05]  /*3b50*/  BSYNC B1 ;  /* 0x0000000000017941 */ /* 0x000fea0003800000 */
.L_x_123:
[----:B---3--:R-:W-:Y:S01]  /*3b60*/  @!P4 IMAD R13, R70, R19, R14 ;  /* 0x00000013460dc224 */ /* 0x008fe200078e020e */
[----:B------:R-:W-:Y:S04]  /*3b70*/  BSSY B1, `(.L_x_125) ;  /* 0x0000006000017945 */ /* 0x000fe80003800000 */
[----:B------:R3:W-:Y:S01]  /*3b80*/  @!P4 STG.E.U8 desc[UR38][R6.64+0x58], R13 ;  /* 0x0000580d0600c986 */ /* 0x0007e2000c101126 */
[----:B------:R-:W-:Y:S05]  /*3b90*/  @P3 BRA `(.L_x_126) ;  /* 0x00000000000c3947 */ /* 0x000fea0003800000 */
[----:B------:R-:W3:Y:S02]  /*3ba0*/  LDG.E.U8 R95, desc[UR38][R10.64+0x59] ;  /* 0x000059260a5f7981 */ /* 0x000ee4000c1e1100 */
[----:B---3--:R-:W-:-:S05]  /*3bb0*/  PRMT R13, R95, 0x8880, RZ ;  /* 0x000088805f0d7816 */ /* 0x008fca00000000ff */
[----:B------:R-:W-:-:S07]  /*3bc0*/  IMAD R14, R13, R88, RZ ;  /* 0x000000580d0e7224 */ /* 0x000fce00078e02ff */
.L_x_126:
[----:B------:R-:W-:Y:S05]  /*3bd0*/  BSYNC B1 ;  /* 0x0000000000017941 */ /* 0x000fea0003800000 */
.L_x_125:
[----:B------:R-:W-:Y:S01]  /*3be0*/  @!P3 IMAD R71, R71, R19, R14 ;  /* 0x000000134747b224 */ /* 0x000fe200078e020e */
[----:B------:R-:W-:Y:S04]  /*3bf0*/  BSSY B1, `(.L_x_127) ;  /* 0x0000006000017945 */ /* 0x000fe80003800000 */
[----:B------:R0:W-:Y:S01]  /*3c00*/  @!P3 STG.E.U8 desc[UR38][R6.64+0x59], R71 ;  /* 0x000059470600b986 */ /* 0x0001e2000c101126 */
[----:B------:R-:W-:Y:S05]  /*3c10*/  @P5 BRA `(.L_x_128) ;  /* 0x00000000000c5947 */ /* 0x000fea0003800000 */
[----:B------:R-:W3:Y:S02]  /*3c20*/  LDG.E.U8 R95, desc[UR38][R8.64+0x60] ;  /* 0x00006026085f7981 */ /* 0x000ee4000c1e1100 */
[----:B---3--:R-:W-:-:S05]  /*3c30*/  PRMT R13, R95, 0x8880, RZ ;  /* 0x000088805f0d7816 */ /* 0x008fca00000000ff */
[----:B------:R-:W-:-:S07]  /*3c40*/  IMAD R14, R13, R88, RZ ;  /* 0x000000580d0e7224 */ /* 0x000fce00078e02ff */
.L_x_128:
[----:B------:R-:W-:Y:S05]  /*3c50*/  BSYNC B1 ;  /* 0x0000000000017941 */ /* 0x000fea0003800000 */
.L_x_127:
[----:B---3--:R-:W-:Y:S01]  /*3c60*/  @!P5 IMAD R13, R72, R19, R14 ;  /* 0x00000013480dd224 */ /* 0x008fe200078e020e */
[----:B------:R-:W-:Y:S04]  /*3c70*/  BSSY B1, `(.L_x_129) ;  /* 0x0000006000017945 */ /* 0x000fe80003800000 */
[----:B------:R3:W-:Y:S01]  /*3c80*/  @!P5 STG.E.U8 desc[UR38][R4.64+0x60], R13 ;  /* 0x0000600d0400d986 */ /* 0x0007e2000c101126 */
[----:B------:R-:W-:Y:S05]  /*3c90*/  @P2 BRA `(.L_x_130) ;  /* 0x00000000000c2947 */ /* 0x000fea0003800000 */
[----:B------:R-:W3:Y:S02]  /*3ca0*/  LDG.E.U8 R95, desc[UR38][R8.64+0x61] ;  /* 0x00006126085f7981 */ /* 0x000ee4000c1e1100 */
[----:B---3--:R-:W-:-:S05]  /*3cb0*/  PRMT R13, R95, 0x8880, RZ ;  /* 0x000088805f0d7816 */ /* 0x008fca00000000ff */
[----:B------:R-:W-:-:S07]  /*3cc0*/  IMAD R14, R13, R88, RZ ;  /* 0x000000580d0e7224 */ /* 0x000fce00078e02ff */
.L_x_130:
[----:B------:R-:W-:Y:S05]  /*3cd0*/  BSYNC B1 ;  /* 0x0000000000017941 */ /* 0x000fea0003800000 */
.L_x_129:
        /* <DEDUP_REMOVED lines=11> */
.L_x_132:
[----:B------:R-:W-:Y:S05]  /*3d90*/  BSYNC B1 ;  /* 0x0000000000017941 */ /* 0x000fea0003800000 */
.L_x_131:
[----:B---3--:R-:W-:Y:S01]  /*3da0*/  @!P4 IMAD R13, R74, R19, R14 ;  /* 0x000000134a0dc224 */ /* 0x008fe200078e020e */
[----:B------:R-:W-:Y:S04]  /*3db0*/  BSSY B1, `(.L_x_133) ;  /* 0x0000006000017945 */ /* 0x000fe80003800000 */
[----:B------:R3:W-:Y:S01]  /*3dc0*/  @!P4 STG.E.U8 desc[UR38][R6.64+0x60], R13 ;  /* 0x0000600d0600c986 */ /* 0x0007e2000c101126 */
[----:B------:R-:W-:Y:S05]  /*3dd0*/  @P3 BRA `(.L_x_134) ;  /* 0x00000000000c3947 */ /* 0x000fea0003800000 */
[----:B------:R-:W3:Y:S02]  /*3de0*/  LDG.E.U8 R95, desc[UR38][R10.64+0x61] ;  /* 0x000061260a5f7981 */ /* 0x000ee4000c1e1100 */
[----:B---3--:R-:W-:-:S05]  /*3df0*/  PRMT R13, R95, 0x8880, RZ ;  /* 0x000088805f0d7816 */ /* 0x008fca00000000ff */
[----:B------:R-:W-:-:S07]  /*3e00*/  IMAD R14, R13, R88, RZ ;  /* 0x000000580d0e7224 */ /* 0x000fce00078e02ff */
.L_x_134:
[----:B------:R-:W-:Y:S05]  /*3e10*/  BSYNC B1 ;  /* 0x0000000000017941 */ /* 0x000fea0003800000 */
.L_x_133:
[----:B------:R-:W-:Y:S01]  /*3e20*/  @!P3 IMAD R75, R75, R19, R14 ;  /* 0x000000134b4bb224 */ /* 0x000fe200078e020e */
[----:B------:R-:W-:Y:S04]  /*3e30*/  BSSY B1, `(.L_x_135) ;  /* 0x0000006000017945 */ /* 0x000fe80003800000 */
[----:B------:R0:W-:Y:S01]  /*3e40*/  @!P3 STG.E.U8 desc[UR38][R6.64+0x61], R75 ;  /* 0x0000614b0600b986 */ /* 0x0001e2000c101126 */
[----:B------:R-:W-:Y:S05]  /*3e50*/  @P5 BRA `(.L_x_136) ;  /* 0x00000000000c5947 */ /* 0x000fea0003800000 */
[----:B------:R-:W3:Y:S02]  /*3e60*/  LDG.E.U8 R95, desc[UR38][R8.64+0x68] ;  /* 0x00006826085f7981 */ /* 0x000ee4000c1e1100 */
[----:B---3--:R-:W-:-:S05]  /*3e70*/  PRMT R13, R95, 0x8880, RZ ;  /* 0x000088805f0d7816 */ /* 0x008fca00000000ff */
[----:B------:R-:W-:-:S07]  /*3e80*/  IMAD R14, R13, R88, RZ ;  /* 0x000000580d0e7224 */ /* 0x000fce00078e02ff */
.L_x_136:
[----:B------:R-:W-:Y:S05]  /*3e90*/  BSYNC B1 ;  /* 0x0000000000017941 */ /* 0x000fea0003800000 */
.L_x_135:
[----:B---3--:R-:W-:Y:S01]  /*3ea0*/  @!P5 IMAD R13, R76, R19, R14 ;  /* 0x000000134c0dd224 */ /* 0x008fe200078e020e */
[----:B------:R-:W-:Y:S04]  /*3eb0*/  BSSY B1, `(.L_x_137) ;  /* 0x0000006000017945 */ /* 0x000fe80003800000 */
[----:B------:R3:W-:Y:S01]  /*3ec0*/  @!P5 STG.E.U8 desc[UR38][R4.64+0x68], R13 ;  /* 0x0000680d0400d986 */ /* 0x0007e2000c101126 */
[----:B------:R-:W-:Y:S05]  /*3ed0*/  @P2 BRA `(.L_x_138) ;  /* 0x00000000000c2947 */ /* 0x000fea0003800000 */
[----:B------:R-:W3:Y:S02]  /*3ee0*/  LDG.E.U8 R95, desc[UR38][R8.64+0x69] ;  /* 0x00006926085f7981 */ /* 0x000ee4000c1e1100 */
[----:B---3--:R-:W-:-:S05]  /*3ef0*/  PRMT R13, R95, 0x8880, RZ ;  /* 0x000088805f0d7816 */ /* 0x008fca00000000ff */
[----:B------:R-:W-:-:S07]  /*3f00*/  IMAD R14, R13, R88, RZ ;  /* 0x000000580d0e7224 */ /* 0x000fce00078e02ff */
.L_x_138:
[----:B------:R-:W-:Y:S05]  /*3f10*/  BSYNC B1 ;  /* 0x0000000000017941 */ /* 0x000fea0003800000 */
.L_x_137:
        /* <DEDUP_REMOVED lines=11> */
.L_x_140:
[----:B------:R-:W-:Y:S05]  /*3fd0*/  BSYNC B1 ;  /* 0x0000000000017941 */ /* 0x000fea0003800000 */
.L_x_139:
[----:B---3--:R-:W-:Y:S01]  /*3fe0*/  @!P4 IMAD R13, R78, R19, R14 ;  /* 0x000000134e0dc224 */ /* 0x008fe200078e020e */
[----:B------:R-:W-:Y:S04]  /*3ff0*/  BSSY B1, `(.L_x_141) ;  /* 0x0000006000017945 */ /* 0x000fe80003800000 */
[----:B------:R3:W-:Y:S01]  /*4000*/  @!P4 STG.E.U8 desc[UR38][R6.64+0x68], R13 ;  /* 0x0000680d0600c986 */ /* 0x0007e2000c101126 */
[----:B------:R-:W-:Y:S05]  /*4010*/  @P3 BRA `(.L_x_142) ;  /* 0x00000000000c3947 */ /* 0x000fea0003800000 */
[----:B------:R-:W3:Y:S02]  /*4020*/  LDG.E.U8 R95, desc[UR38][R10.64+0x69] ;  /* 0x000069260a5f7981 */ /* 0x000ee4000c1e1100 */
[----:B---3--:R-:W-:-:S05]  /*4030*/  PRMT R13, R95, 0x8880, RZ ;  /* 0x000088805f0d7816 */ /* 0x008fca00000000ff */
[----:B------:R-:W-:-:S07]  /*4040*/  IMAD R14, R13, R88, RZ ;  /* 0x000000580d0e7224 */ /* 0x000fce00078e02ff */
.L_x_142:
[----:B------:R-:W-:Y:S05]  /*4050*/  BSYNC B1 ;  /* 0x0000000000017941 */ /* 0x000fea0003800000 */
.L_x_141:
[----:B------:R-:W-:Y:S01]  /*4060*/  @!P3 IMAD R79, R79, R19, R14 ;  /* 0x000000134f4fb224 */ /* 0x000fe200078e020e */
[----:B------:R-:W-:Y:S04]  /*4070*/  BSSY B1, `(.L_x_143) ;  /* 0x0000006000017945 */ /* 0x000fe80003800000 */
[----:B------:R0:W-:Y:S01]  /*4080*/  @!P3 STG.E.U8 desc[UR38][R6.64+0x69], R79 ;  /* 0x0000694f0600b986 */ /* 0x0001e2000c101126 */
[----:B------:R-:W-:Y:S05]  /*4090*/  @P5 BRA `(.L_x_144) ;  /* 0x00000000000c5947 */ /* 0x000fea0003800000 */
[----:B------:R-:W3:Y:S02]  /*40a0*/  LDG.E.U8 R95, desc[UR38][R8.64+0x70] ;  /* 0x00007026085f7981 */ /* 0x000ee4000c1e1100 */
[----:B---3--:R-:W-:-:S05]  /*40b0*/  PRMT R13, R95, 0x8880, RZ ;  /* 0x000088805f0d7816 */ /* 0x008fca00000000ff */
[----:B------:R-:W-:-:S07]  /*40c0*/  IMAD R14, R13, R88, RZ ;  /* 0x000000580d0e7224 */ /* 0x000fce00078e02ff */
.L_x_144:
[----:B------:R-:W-:Y:S05]  /*40d0*/  BSYNC B1 ;  /* 0x0000000000017941 */ /* 0x000fea0003800000 */
.L_x_143:
[----:B---3--:R-:W-:Y:S01]  /*40e0*/  @!P5 IMAD R13, R80, R19, R14 ;  /* 0x00000013500dd224 */ /* 0x008fe200078e020e */
[----:B------:R-:W-:Y:S04]  /*40f0*/  BSSY B1, `(.L_x_145) ;  /* 0x0000006000017945 */ /* 0x000fe80003800000 */
[----:B------:R3:W-:Y:S01]  /*4100*/  @!P5 STG.E.U8 desc[UR38][R4.64+0x70], R13 ;  /* 0x0000700d0400d986 */ /* 0x0007e2000c101126 */
[----:B------:R-:W-:Y:S05]  /*4110*/  @P2 BRA `(.L_x_146) ;  /* 0x00000000000c2947 */ /* 0x000fea0003800000 */
[----:B------:R-:W3:Y:S02]  /*4120*/  LDG.E.U8 R95, desc[UR38][R8.64+0x71] ;  /* 0x00007126085f7981 */ /* 0x000ee4000c1e1100 */
[----:B---3--:R-:W-:-:S05]  /*4130*/  PRMT R13, R95, 0x8880, RZ ;  /* 0x000088805f0d7816 */ /* 0x008fca00000000ff */
[----:B------:R-:W-:-:S07]  /*4140*/  IMAD R14, R13, R88, RZ ;  /* 0x000000580d0e7224 */ /* 0x000fce00078e02ff */
.L_x_146:
[----:B------:R-:W-:Y:S05]  /*4150*/  BSYNC B1 ;  /* 0x0000000000017941 */ /* 0x000fea0003800000 */
.L_x_145:
[----:B------:R-:W-:Y:S01]  /*4160*/  ISETP.LT.OR P4, PT, R3, 0x71, !P0 ;  /* 0x000000710300780c */ /* 0x000fe20004781670 */
[----:B------:R-:W-:Y:S01]  /*4170*/  @!P2 IMAD R81, R81, R19, R14 ;  /* 0x000000135151a224 */ /* 0x000fe200078e020e */
[----:B------:R-:W-:Y:S01]  /*4180*/  BSSY B1, `(.L_x_147) ;  /* 0x000000a000017945 */ /* 0x000fe20003800000 */
[C---:B------:R-:W-:Y:S02]  /*4190*/  ISETP.LT.OR P3, PT, R3.reuse, 0x72, !P0 ;  /* 0x000000720300780c */ /* 0x040fe40004761670 */
        /* <DEDUP_REMOVED lines=8> */
.L_x_148:
[----:B------:R-:W-:Y:S05]  /*4220*/  BSYNC B1 ;  /* 0x0000000000017941 */ /* 0x000fea0003800000 */
.L_x_147:
[----:B---3--:R-:W-:Y:S01]  /*4230*/  @!P4 IMAD R13, R82, R19, R14 ;  /* 0x00000013520dc224 */ /* 0x008fe200078e020e */
[----:B------:R-:W-:Y:S04]  /*4240*/  BSSY B1, `(.L_x_149) ;  /* 0x0000006000017945 */ /* 0x000fe80003800000 */
[----:B------:R3:W-:Y:S01]  /*4250*/  @!P4 STG.E.U8 desc[UR38][R6.64+0x70], R13 ;  /* 0x0000700d0600c986 */ /* 0x0007e2000c101126 */
[----:B------:R-:W-:Y:S05]  /*4260*/  @P3 BRA `(.L_x_150) ;  /* 0x00000000000c3947 */ /* 0x000fea0003800000 */
[----:B------:R-:W3:Y:S02]  /*4270*/  LDG.E.U8 R95, desc[UR38][R10.64+0x71] ;  /* 0x000071260a5f7981 */ /* 0x000ee4000c1e1100 */
[----:B---3--:R-:W-:-:S05]  /*4280*/  PRMT R13, R95, 0x8880, RZ ;  /* 0x000088805f0d7816 */ /* 0x008fca00000000ff */
[----:B------:R-:W-:-:S07]  /*4290*/  IMAD R14, R13, R88, RZ ;  /* 0x000000580d0e7224 */ /* 0x000fce00078e02ff */
.L_x_150:
[----:B------:R-:W-:Y:S05]  /*42a0*/  BSYNC B1 ;  /* 0x0000000000017941 */ /* 0x000fea0003800000 */
.L_x_149:
[----:B------:R-:W-:Y:S01]  /*42b0*/  @!P3 IMAD R83, R83, R19, R14 ;  /* 0x000000135353b224 */ /* 0x000fe200078e020e */
[----:B------:R-:W-:Y:S04]  /*42c0*/  BSSY B1, `(.L_x_151) ;  /* 0x0000006000017945 */ /* 0x000fe80003800000 */
[----:B------:R0:W-:Y:S01]  /*42d0*/  @!P3 STG.E.U8 desc[UR38][R6.64+0x71], R83 ;  /* 0x000071530600b986 */ /* 0x0001e2000c101126 */
[----:B------:R-:W-:Y:S05]  /*42e0*/  @P2 BRA `(.L_x_152) ;  /* 0x00000000000c2947 */ /* 0x000fea0003800000 */
[----:B------:R-:W3:Y:S02]  /*42f0*/  LDG.E.U8 R95, desc[UR38][R8.64+0x78] ;  /* 0x00007826085f7981 */ /* 0x000ee4000c1e1100 */
[----:B---3--:R-:W-:-:S05]  /*4300*/  PRMT R13, R95, 0x8880, RZ ;  /* 0x000088805f0d7816 */ /* 0x008fca00000000ff */
[----:B------:R-:W-:-:S07]  /*4310*/  IMAD R14, R13, R88, RZ ;  /* 0x000000580d0e7224 */ /* 0x000fce00078e02ff */
.L_x_152:
[----:B------:R-:W-:Y:S05]  /*4320*/  BSYNC B1 ;  /* 0x0000000000017941 */ /* 0x000fea0003800000 */
.L_x_151:
[----:B---3--:R-:W-:Y:S01]  /*4330*/  @!P2 IMAD R13, R84, R19, R14 ;  /* 0x00000013540da224 */ /* 0x008fe200078e020e */
[----:B------:R-:W-:Y:S04]  /*4340*/  BSSY B1, `(.L_x_153) ;  /* 0x0000006000017945 */ /* 0x000fe80003800000 */
[----:B------:R3:W-:Y:S01]  /*4350*/  @!P2 STG.E.U8 desc[UR38][R4.64+0x78], R13 ;  /* 0x0000780d0400a986 */ /* 0x0007e2000c101126 */
[----:B------:R-:W-:Y:S05]  /*4360*/  @P1 BRA `(.L_x_154) ;  /* 0x00000000000c1947 */ /* 0x000fea0003800000 */
[----:B------:R-:W3:Y:S02]  /*4370*/  LDG.E.U8 R95, desc[UR38][R8.64+0x79] ;  /* 0x00007926085f7981 */ /* 0x000ee4000c1e1100 */
[----:B---3--:R-:W-:-:S05]  /*4380*/  PRMT R13, R95, 0x8880, RZ ;  /* 0x000088805f0d7816 */ /* 0x008fca00000000ff */
[----:B------:R-:W-:-:S07]  /*4390*/  IMAD R14, R13, R88, RZ ;  /* 0x000000580d0e7224 */ /* 0x000fce00078e02ff */
.L_x_154:
[----:B------:R-:W-:Y:S05]  /*43a0*/  BSYNC B1 ;  /* 0x0000000000017941 */ /* 0x000fea0003800000 */
.L_x_153:
[----:B------:R-:W-:Y:S01]  /*43b0*/  @!P1 IMAD R85, R85, R19, R14 ;  /* 0x0000001355559224 */ /* 0x000fe200078e020e */
[----:B------:R-:W-:Y:S04]  /*43c0*/  BSSY B1, `(.L_x_155) ;  /* 0x0000006000017945 */ /* 0x000fe80003800000 */
[----:B------:R0:W-:Y:S01]  /*43d0*/  @!P1 STG.E.U8 desc[UR38][R4.64+0x79], R85 ;  /* 0x0000795504009986 */ /* 0x0001e2000c101126 */
[----:B------:R-:W-:Y:S05]  /*43e0*/  @P5 BRA `(.L_x_156) ;  /* 0x00000000000c5947 */ /* 0x000fea0003800000 */
[----:B------:R-:W0:Y:S02]  /*43f0*/  LDG.E.U8 R95, desc[UR38][R10.64+0x78] ;  /* 0x000078260a5f7981 */ /* 0x000e24000c1e1100 */
[----:B0123--:R-:W-:-:S05]  /*4400*/  PRMT R5, R95, 0x8880, RZ ;  /* 0x000088805f057816 */ /* 0x00ffca00000000ff */
[----:B------:R-:W-:-:S07]  /*4410*/  IMAD R14, R5, R88, RZ ;  /* 0x00000058050e7224 */ /* 0x000fce00078e02ff */
.L_x_156:
[----:B------:R-:W-:Y:S05]  /*4420*/  BSYNC B1 ;  /* 0x0000000000017941 */ /* 0x000fea0003800000 */
.L_x_155:
[----:B0123--:R-:W-:Y:S01]  /*4430*/  @!P5 IMAD R5, R86, R19, R14 ;  /* 0x000000135605d224 */ /* 0x00ffe200078e020e */
[----:B------:R-:W-:Y:S01]  /*4440*/  ISETP.LT.OR P0, PT, R3, 0x7a, !P0 ;  /* 0x0000007a0300780c */ /* 0x000fe20004701670 */
[----:B------:R-:W-:Y:S03]  /*4450*/  BSSY B1, `(.L_x_157) ;  /* 0x0000006000017945 */ /* 0x000fe60003800000 */
[----:B------:R0:W-:Y:S09]  /*4460*/  @!P5 STG.E.U8 desc[UR38][R6.64+0x78], R5 ;  /* 0x000078050600d986 */ /* 0x0001f2000c101126 */
[----:B------:R-:W-:Y:S05]  /*4470*/  @P0 BRA `(.L_x_158) ;  /* 0x00000000000c0947 */ /* 0x000fea0003800000 */
[----:B------:R-:W2:Y:S02]  /*4480*/  LDG.E.U8 R95, desc[UR38][R10.64+0x79] ;  /* 0x000079260a5f7981 */ /* 0x000ea4000c1e1100 */
[----:B--2---:R-:W-:-:S05]  /*4490*/  PRMT R3, R95, 0x8880, RZ ;  /* 0x000088805f037816 */ /* 0x004fca00000000ff */
[----:B------:R-:W-:-:S07]  /*44a0*/  IMAD R14, R3, R88, RZ ;  /* 0x00000058030e7224 */ /* 0x000fce00078e02ff */
.L_x_158:
[----:B------:R-:W-:Y:S05]  /*44b0*/  BSYNC B1 ;  /* 0x0000000000017941 */ /* 0x000fea0003800000 */
.L_x_157:
[----:B------:R-:W-:Y:S01]  /*44c0*/  IMAD R87, R87, R19, R14 ;  /* 0x0000001357577224 */ /* 0x000fe200078e020e */
[----:B------:R-:W-:Y:S06]  /*44d0*/  @P0 BRA `(.L_x_159) ;  /* 0x0000000c00100947 */ /* 0x000fec0003800000 */
[----:B------:R1:W-:Y:S01]  /*44e0*/  STG.E.U8 desc[UR38][R6.64+0x79], R87 ;  /* 0x0000795706007986 */ /* 0x0003e2000c101126 */
[----:B------:R-:W-:Y:S05]  /*44f0*/  BRA `(.L_x_159) ;  /* 0x0000000c00087947 */ /* 0x000fea0003800000 */
.L_x_30:
[C---:B------:R-:W-:Y:S02]  /*4500*/  ISETP.GE.AND P1, PT, R102.reuse, 0x1, PT ;  /* 0x000000016600780c */ /* 0x040fe40003f26270 */
[----:B------:R-:W-:Y:S02]  /*4510*/  ISETP.GE.AND P0, PT, R102, 0x9, PT ;  /* 0x000000096600780c */ /* 0x000fe40003f06270 */
[C---:B------:R-:W-:Y:S02]  /*4520*/  ISETP.LT.OR P4, PT, R3.reuse, 0x1, !P1 ;  /* 0x000000010300780c */ /* 0x040fe40004f81670 */
[C---:B------:R-:W-:Y:S02]  /*4530*/  ISETP.LT.OR P3, PT, R3.reuse, 0x2, !P1 ;  /* 0x000000020300780c */ /* 0x040fe40004f61670 */
[C---:B------:R-:W-:Y:S02]  /*4540*/  ISETP.LT.OR P2, PT, R3.reuse, 0x1, !P0 ;  /* 0x000000010300780c */ /* 0x040fe40004741670 */
[----:B------:R-:W-:-:S07]  /*4550*/  ISETP.LT.OR P5, PT, R3, 0x2, !P0 ;  /* 0x000000020300780c */ /* 0x000fce00047a1670 */
[-C--:B------:R-:W-:Y:S02]  /*4560*/  @!P4 IMAD R9, R24, R19.reuse, RZ ;  /* 0x000000131809c224 */ /* 0x080fe400078e02ff */
[-C--:B------:R-:W-:Y:S02]  /*4570*/  @!P3 IMAD R25, R25, R19.reuse, RZ ;  /* 0x000000131919b224 */ /* 0x080fe400078e02ff */
[-C--:B------:R-:W-:Y:S01]  /*4580*/  @!P2 IMAD R11, R26, R19.reuse, RZ ;  /* 0x000000131a0ba224 */ /* 0x080fe200078e02ff */
[----:B------:R0:W-:Y:S01]  /*4590*/  @!P4 STG.E.U8 desc[UR38][R4.64], R9 ;  /* 0x000000090400c986 */ /* 0x0001e2000c101126 */
[----:B------:R-:W-:Y:S01]  /*45a0*/  ISETP.LT.OR P4, PT, R3, 0x9, !P1 ;  /* 0x000000090300780c */ /* 0x000fe20004f81670 */
[----:B------:R-:W-:Y:S02]  /*45b0*/  @!P5 IMAD R27, R27, R19, RZ ;  /* 0x000000131b1bd224 */ /* 0x000fe400078e02ff */
[----:B------:R-:W-:Y:S01]  /*45c0*/  @!P3 STG.E.U8 desc[UR38][R4.64+0x1], R25 ;  /* 0x000001190400b986 */ /* 0x000fe2000c101126 */
[----:B------:R-:W-:-:S03]  /*45d0*/  ISETP.LT.OR P3, PT, R3, 0xa, !P1 ;  /* 0x0000000a0300780c */ /* 0x000fc60004f61670 */
[----:B------:R1:W-:Y:S01]  /*45e0*/  @!P2 STG.E.U8 desc[UR38][R6.64], R11 ;  /* 0x0000000b0600a986 */ /* 0x0003e2000c101126 */
[----:B------:R-:W-:-:S03]  /*45f0*/  ISETP.LT.OR P2, PT, R3, 0x9, !P0 ;  /* 0x000000090300780c */ /* 0x000fc60004741670 */
[----:B------:R-:W-:Y:S01]  /*4600*/  @!P5 STG.E.U8 desc[UR38][R6.64+0x1], R27 ;  /* 0x0000011b0600d986 */ /* 0x000fe2000c101126 */
[----:B------:R-:W-:Y:S01]  /*4610*/  ISETP.LT.OR P5, PT, R3, 0xa, !P0 ;  /* 0x0000000a0300780c */ /* 0x000fe200047a1670 */
[----:B------:R-:W-:-:S04]  /*4620*/  @!P4 IMAD R13, R28, R19, RZ ;  /* 0x000000131c0dc224 */ /* 0x000fc800078e02ff */
[-C--:B------:R-:W-:Y:S01]  /*4630*/  @!P3 IMAD R29, R29, R19.reuse, RZ ;  /* 0x000000131d1db224 */ /* 0x080fe200078e02ff */
[----:B------:R-:W-:Y:S01]  /*4640*/  @!P4 STG.E.U8 desc[UR38][R4.64+0x8], R13 ;  /* 0x0000080d0400c986 */ /* 0x000fe2000c101126 */
[C---:B------:R-:W-:Y:S02]  /*4650*/  ISETP.LT.OR P4, PT, R3.reuse, 0x11, !P1 ;  /* 0x000000110300780c */ /* 0x040fe40004f81670 */
[-C--:B0-----:R-:W-:Y:S01]  /*4660*/  @!P2 IMAD R9, R30, R19.reuse, RZ ;  /* 0x000000131e09a224 */ /* 0x081fe200078e02ff */
[----:B------:R-:W-:Y:S01]  /*4670*/  @!P3 STG.E.U8 desc[UR38][R4.64+0x9], R29 ;  /* 0x0000091d0400b986 */ /* 0x000fe2000c101126 */
[----:B------:R-:W-:Y:S02]  /*4680*/  ISETP.LT.OR P3, PT, R3, 0x12, !P1 ;  /* 0x000000120300780c */ /* 0x000fe40004f61670 */
[----:B------:R-:W-:Y:S01]  /*4690*/  @!P5 IMAD R31, R31, R19, RZ ;  /* 0x000000131f1fd224 */ /* 0x000fe200078e02ff */
[----:B------:R0:W-:Y:S01]  /*46a0*/  @!P2 STG.E.U8 desc[UR38][R6.64+0x8], R9 ;  /* 0x000008090600a986 */ /* 0x0001e2000c101126 */
[----:B------:R-:W-:-:S03]  /*46b0*/  ISETP.LT.OR P2, PT, R3, 0x11, !P0 ;  /* 0x000000110300780c */ /* 0x000fc60004741670 */
[----:B------:R-:W-:Y:S01]  /*46c0*/  @!P5 STG.E.U8 desc[UR38][R6.64+0x9], R31 ;  /* 0x0000091f0600d986 */ /* 0x000fe2000c101126 */
[----:B------:R-:W-:Y:S01]  /*46d0*/  ISETP.LT.OR P5, PT, R3, 0x12, !P0 ;  /* 0x000000120300780c */ /* 0x000fe200047a1670 */
[----:B-1----:R-:W-:-:S04]  /*46e0*/  @!P4 IMAD R11, R32, R19, RZ ;  /* 0x00000013200bc224 */ /* 0x002fc800078e02ff */
        /* <DEDUP_REMOVED lines=109> */
[----:B------:R1:W-:Y:S01]  /*4dc0*/  @!P4 STG.E.U8 desc[UR38][R4.64+0x58], R13 ;  /* 0x0000580d0400c986 */ /* 0x0003e2000c101126 */
        /* <DEDUP_REMOVED lines=13> */
[-C--:B-1----:R-:W-:Y:S01]  /*4ea0*/  @!P2 IMAD R13, R74, R19.reuse, RZ ;  /* 0x000000134a0da224 */ /* 0x082fe200078e02ff */
[----:B------:R-:W-:Y:S01]  /*4eb0*/  @!P3 STG.E.U8 desc[UR38][R4.64+0x61], R73 ;  /* 0x000061490400b986 */ /* 0x000fe2000c101126 */
[----:B------:R-:W-:Y:S02]  /*4ec0*/  ISETP.LT.OR P3, PT, R3, 0x6a, !P1 ;  /* 0x0000006a0300780c */ /* 0x000fe40004f61670 */
[----:B------:R-:W-:Y:S01]  /*4ed0*/  @!P5 IMAD R75, R75, R19, RZ ;  /* 0x000000134b4bd224 */ /* 0x000fe200078e02ff */
[----:B------:R1:W-:Y:S01]  /*4ee0*/  @!P2 STG.E.U8 desc[UR38][R6.64+0x60], R13 ;  /* 0x0000600d0600a986 */ /* 0x0003e2000c101126 */
[----:B------:R-:W-:-:S03]  /*4ef0*/  ISETP.LT.OR P2, PT, R3, 0x69, !P0 ;  /* 0x000000690300780c */ /* 0x000fc60004741670 */
[----:B------:R-:W-:Y:S01]  /*4f00*/  @!P5 STG.E.U8 desc[UR38][R6.64+0x61], R75 ;  /* 0x0000614b0600d986 */ /* 0x000fe2000c101126 */
[----:B------:R-:W-:Y:S01]  /*4f10*/  ISETP.LT.OR P5, PT, R3, 0x6a, !P0 ;  /* 0x0000006a0300780c */ /* 0x000fe200047a1670 */
[----:B0-----:R-:W-:-:S04]  /*4f20*/  @!P4 IMAD R9, R76, R19, RZ ;  /* 0x000000134c09c224 */ /* 0x001fc800078e02ff */
[-C--:B------:R-:W-:Y:S01]  /*4f30*/  @!P3 IMAD R77, R77, R19.reuse, RZ ;  /* 0x000000134d4db224 */ /* 0x080fe200078e02ff */
[----:B------:R-:W-:Y:S01]  /*4f40*/  @!P4 STG.E.U8 desc[UR38][R4.64+0x68], R9 ;  /* 0x000068090400c986 */ /* 0x000fe2000c101126 */
[C---:B------:R-:W-:Y:S02]  /*4f50*/  ISETP.LT.OR P4, PT, R3.reuse, 0x72, !P1 ;  /* 0x000000720300780c */ /* 0x040fe40004f81670 */
[-C--:B--2---:R-:W-:Y:S01]  /*4f60*/  @!P2 IMAD R11, R78, R19.reuse, RZ ;  /* 0x000000134e0ba224 */ /* 0x084fe200078e02ff */
[----:B------:R-:W-:Y:S01]  /*4f70*/  @!P3 STG.E.U8 desc[UR38][R4.64+0x69], R77 ;  /* 0x0000694d0400b986 */ /* 0x000fe2000c101126 */
[----:B------:R-:W-:Y:S02]  /*4f80*/  ISETP.LT.OR P3, PT, R3, 0x71, !P1 ;  /* 0x000000710300780c */ /* 0x000fe40004f61670 */
[----:B------:R-:W-:Y:S01]  /*4f90*/  @!P5 IMAD R79, R79, R19, RZ ;  /* 0x000000134f4fd224 */ /* 0x000fe200078e02ff */
[----:B------:R0:W-:Y:S01]  /*4fa0*/  @!P2 STG.E.U8 desc[UR38][R6.64+0x68], R11 ;  /* 0x0000680b0600a986 */ /* 0x0001e2000c101126 */
[----:B------:R-:W-:-:S03]  /*4fb0*/  ISETP.LT.OR P2, PT, R3, 0x71, !P0 ;  /* 0x000000710300780c */ /* 0x000fc60004741670 */
[----:B------:R2:W-:Y:S01]  /*4fc0*/  @!P5 STG.E.U8 desc[UR38][R6.64+0x69], R79 ;  /* 0x0000694f0600d986 */ /* 0x0005e2000c101126 */
[----:B------:R-:W-:Y:S01]  /*4fd0*/  ISETP.LT.OR P5, PT, R3, 0x79, !P0 ;  /* 0x000000790300780c */ /* 0x000fe200047a1670 */
[----:B------:R-:W-:-:S04]  /*4fe0*/  @!P4 IMAD R81, R81, R19, RZ ;  /* 0x000000135151c224 */ /* 0x000fc800078e02ff */
[-C--:B-1----:R-:W-:Y:S01]  /*4ff0*/  @!P3 IMAD R13, R80, R19.reuse, RZ ;  /* 0x00000013500db224 */ /* 0x082fe200078e02ff */
[----:B------:R2:W-:Y:S01]  /*5000*/  @!P4 STG.E.U8 desc[UR38][R4.64+0x71], R81 ;  /* 0x000071510400c986 */ /* 0x0005e2000c101126 */
[C---:B------:R-:W-:Y:S02]  /*5010*/  ISETP.LT.OR P4, PT, R3.reuse, 0x72, !P0 ;  /* 0x000000720300780c */ /* 0x040fe40004781670 */
[C---:B------:R-:W-:Y:S01]  /*5020*/  ISETP.LT.OR P0, PT, R3.reuse, 0x7a, !P0 ;  /* 0x0000007a0300780c */ /* 0x040fe20004701670 */
[----:B------:R2:W-:Y:S01]  /*5030*/  @!P3 STG.E.U8 desc[UR38][R4.64+0x70], R13 ;  /* 0x0000700d0400b986 */ /* 0x0005e2000c101126 */
[C---:B------:R-:W-:Y:S02]  /*5040*/  ISETP.LT.OR P3, PT, R3.reuse, 0x79, !P1 ;  /* 0x000000790300780c */ /* 0x040fe40004f61670 */
[----:B------:R-:W-:Y:S01]  /*5050*/  ISETP.LT.OR P1, PT, R3, 0x7a, !P1 ;  /* 0x0000007a0300780c */ /* 0x000fe20004f21670 */
[-C--:B------:R-:W-:Y:S02]  /*5060*/  @!P2 IMAD R3, R82, R19.reuse, RZ ;  /* 0x000000135203a224 */ /* 0x080fe400078e02ff */
[----:B0-----:R-:W-:-:S03]  /*5070*/  @!P5 IMAD R11, R86, R19, RZ ;  /* 0x00000013560bd224 */ /* 0x001fc600078e02ff */
[----:B------:R2:W-:Y:S01]  /*5080*/  @!P2 STG.E.U8 desc[UR38][R6.64+0x70], R3 ;  /* 0x000070030600a986 */ /* 0x0005e2000c101126 */
[-C--:B------:R-:W-:Y:S02]  /*5090*/  @!P4 IMAD R83, R83, R19.reuse, RZ ;  /* 0x000000135353c224 */ /* 0x080fe400078e02ff */
[-C--:B------:R-:W-:Y:S02]  /*50a0*/  @!P0 IMAD R87, R87, R19.reuse, RZ ;  /* 0x0000001357578224 */ /* 0x080fe400078e02ff */
[-C--:B------:R-:W-:Y:S01]  /*50b0*/  @!P3 IMAD R9, R84, R19.reuse, RZ ;  /* 0x000000135409b224 */ /* 0x080fe200078e02ff */
[----:B------:R2:W-:Y:S01]  /*50c0*/  @!P4 STG.E.U8 desc[UR38][R6.64+0x71], R83 ;  /* 0x000071530600c986 */ /* 0x0005e2000c101126 */
[----:B------:R-:W-:-:S03]  /*50d0*/  @!P1 IMAD R85, R85, R19, RZ ;  /* 0x0000001355559224 */ /* 0x000fc600078e02ff */
[----:B------:R2:W-:Y:S04]  /*50e0*/  @!P3 STG.E.U8 desc[UR38][R4.64+0x78], R9 ;  /* 0x000078090400b986 */ /* 0x0005e8000c101126 */
[----:B------:R2:W-:Y:S04]  /*50f0*/  @!P1 STG.E.U8 desc[UR38][R4.64+0x79], R85 ;  /* 0x0000795504009986 */ /* 0x0005e8000c101126 */
[----:B------:R2:W-:Y:S04]  /*5100*/  @!P5 STG.E.U8 desc[UR38][R6.64+0x78], R11 ;  /* 0x0000780b0600d986 */ /* 0x0005e8000c101126 */
[----:B------:R2:W-:Y:S02]  /*5110*/  @!P0 STG.E.U8 desc[UR38][R6.64+0x79], R87 ;  /* 0x0000795706008986 */ /* 0x0005e4000c101126 */
.L_x_159:
[----:B------:R-:W-:Y:S05]  /*5120*/  BSYNC B0 ;  /* 0x0000000000007941 */ /* 0x000fea0003800000 */
.L_x_29:
[----:B------:R-:W-:Y:S01]  /*5130*/  IADD3 R16, P0, R16, UR36, RZ ;  /* 0x0000002410107c10 */ /* 0x000fe2000ff1e0ff */
[----:B------:R-:W-:Y:S01]  /*5140*/  ULDC.64 UR4, c[0x0][0x650] ;  /* 0x0001940000047ab9 */ /* 0x000fe20000000a00 */
[----:B--2---:R-:W-:Y:S01]  /*5150*/  PRMT R3, RZ, 0x7610, R3 ;  /* 0x00007610ff037816 */ /* 0x004fe20000000003 */
[----:B------:R-:W-:Y:S01]  /*5160*/  IMAD.MOV.U32 R98, RZ, RZ, -0x1 ;  /* 0xffffffffff627424 */ /* 0x000fe200078e00ff */
[----:B------:R-:W-:Y:S01]  /*5170*/  IADD3.X R17, R17, UR42, RZ, P0, !PT ;  /* 0x0000002a11117c10 */ /* 0x000fe200087fe4ff */
[----:B------:R-:W-:Y:S01]  /*5180*/  IMAD.MOV.U32 R96, RZ, RZ, -0x1 ;  /* 0xffffffffff607424 */ /* 0x000fe200078e00ff */
[----:B------:R-:W-:-:S04]  /*5190*/  ISETP.GE.U32.AND P0, PT, R16, UR4, PT ;  /* 0x0000000410007c0c */ /* 0x000fc8000bf06070 */
[----:B------:R-:W-:-:S13]  /*51a0*/  ISETP.GE.U32.AND.EX P0, PT, R17, UR5, PT, P0 ;  /* 0x0000000511007c0c */ /* 0x000fda000bf06100 */
[----:B------:R-:W-:Y:S05]  /*51b0*/  @P0 BRA `(.L_x_160) ;  /* 0x0000000400500947 */ /* 0x000fea0003800000 */
[----:B------:R-:W2:Y:S01]  /*51c0*/  LDC.64 R10, c[0x0][0x628] ;  /* 0x00018a00ff0a7b82 */ /* 0x000ea20000000a00 */
[----:B------:R-:W3:Y:S01]  /*51d0*/  S2R R20, SR_CTAID.X ;  /* 0x0000000000147919 */ /* 0x000ee20000002500 */
[----:B------:R-:W-:Y:S02]  /*51e0*/  IMAD.MOV.U32 R8, RZ, RZ, R16 ;  /* 0x000000ffff087224 */ /* 0x000fe400078e0010 */
[----:B------:R-:W-:Y:S01]  /*51f0*/  IMAD.MOV.U32 R9, RZ, RZ, R17 ;  /* 0x000000ffff097224 */ /* 0x000fe200078e0011 */
[----:B------:R-:W0:Y:S03]  /*5200*/  S2R R21, SR_CTAID.Y ;  /* 0x0000000000157919 */ /* 0x000e260000002600 */
[----:B------:R-:W0:Y:S08]  /*5210*/  LDC R0, c[0x0][0x630] ;  /* 0x00018c00ff007b82 */ /* 0x000e300000000800 */
[----:B------:R-:W0:Y:S01]  /*5220*/  LDC.64 R14, c[0x0][0x620] ;  /* 0x00018800ff0e7b82 */ /* 0x000e220000000a00 */
[----:B--2---:R-:W-:-:S04]  /*5230*/  ISETP.NE.U32.AND P0, PT, R10, RZ, PT ;  /* 0x000000ff0a00720c */ /* 0x004fc80003f05070 */
[----:B------:R-:W-:-:S13]  /*5240*/  ISETP.NE.AND.EX P0, PT, R11, RZ, PT, P0 ;  /* 0x000000ff0b00720c */ /* 0x000fda0003f05300 */
[----:B0--3--:R-:W-:Y:S05]  /*5250*/  @!P0 BRA `(.L_x_161) ;  /* 0x0000000000288947 */ /* 0x009fea0003800000 */
[----:B------:R-:W0:Y:S02]  /*5260*/  LDC R3, c[0x0][0x634] ;  /* 0x00018d00ff037b82 */ /* 0x000e240000000800 */
[----:B0-----:R-:W-:-:S05]  /*5270*/  IADD3 R3, P0, R16, R3, RZ ;  /* 0x0000000310037210 */ /* 0x001fca0007f1e0ff */
[----:B------:R-:W-:-:S04]  /*5280*/  IMAD.X R13, RZ, RZ, R17, P0 ;  /* 0x000000ffff0d7224 */ /* 0x000fc800000e0611 */
[----:B------:R-:W-:-:S04]  /*5290*/  IMAD.WIDE.U32 R4, R13, R10, RZ ;  /* 0x0000000a0d047225 */ /* 0x000fc800078e00ff */
[----:B-1--4-:R-:W-:-:S04]  /*52a0*/  IMAD.WIDE.U32 R6, P0, R3, R11, R4 ;  /* 0x0000000b03067225 */ /* 0x012fc80007800004 */
[----:B------:R-:W-:-:S04]  /*52b0*/  IMAD.WIDE.U32 R4, R3, R10, RZ ;  /* 0x0000000a03047225 */ /* 0x000fc800078e00ff */
[----:B------:R-:W-:Y:S01]  /*52c0*/  IMAD.X R9, RZ, RZ, RZ, P0 ;  /* 0x000000ffff097224 */ /* 0x000fe200000e06ff */
[----:B------:R-:W-:Y:S01]  /*52d0*/  IADD3 RZ, P0, R5, R6, RZ ;  /* 0x0000000605ff7210 */ /* 0x000fe20007f1e0ff */
[----:B------:R-:W-:-:S04]  /*52e0*/  IMAD.MOV.U32 R8, RZ, RZ, R7 ;  /* 0x000000ffff087224 */ /* 0x000fc800078e0007 */
[----:B------:R-:W-:-:S08]  /*52f0*/  IMAD.WIDE.U32.X R8, R13, R11, R8, P0 ;  /* 0x0000000b0d087225 */ /* 0x000fd000000e0408 */
.L_x_161:
[----:B------:R-:W0:Y:S01]  /*5300*/  LDC.64 R28, c[0x0][0x640] ;  /* 0x00019000ff1c7b82 */ /* 0x000e220000000a00 */
[-CC-:B------:R-:W-:Y:S01]  /*5310*/  SHF.R.U64 R96, R8, R0.reuse, R9.reuse ;  /* 0x0000000008607219 */ /* 0x180fe20000001209 */
[----:B------:R-:W-:Y:S01]  /*5320*/  ULDC UR4, c[0x0][0x150] ;  /* 0x0000540000047ab9 */ /* 0x000fe20000000800 */
[----:B------:R-:W-:Y:S02]  /*5330*/  SHF.R.U32.HI R0, RZ, R0, R9 ;  /* 0x00000000ff007219 */ /* 0x000fe40000011609 */
[----:B------:R-:W-:Y:S02]  /*5340*/  IADD3 R3, P0, RZ, -R96, RZ ;  /* 0x80000060ff037210 */ /* 0x000fe40007f1e0ff */
[----:B-1--4-:R-:W-:Y:S01]  /*5350*/  I2FP.F32.U32 R7, R20 ;  /* 0x0000001400077245 */ /* 0x012fe20000201000 */
[----:B------:R-:W1:Y:S02]  /*5360*/  LDC R6, c[0x0][0x618] ;  /* 0x00018600ff067b82 */ /* 0x000e640000000800 */
[----:B------:R-:W-:-:S02]  /*5370*/  IMAD.X R5, RZ, RZ, ~R0, P0 ;  /* 0x000000ffff057224 */ /* 0x000fc400000e0e00 */
[----:B------:R-:W-:Y:S01]  /*5380*/  FMUL R7, R7, UR4 ;  /* 0x0000000407077c20 */ /* 0x000fe20008400000 */
[----:B------:R-:W-:Y:S01]  /*5390*/  ULDC UR4, c[0x0][0x154] ;  /* 0x0000550000047ab9 */ /* 0x000fe20000000800 */
[-C--:B------:R-:W-:Y:S02]  /*53a0*/  IMAD R0, R5, R14.reuse, RZ ;  /* 0x0000000e05007224 */ /* 0x080fe400078e02ff */
[----:B------:R-:W2:Y:S01]  /*53b0*/  LDC R8, c[0x0][0x608] ;  /* 0x00018200ff087b82 */ /* 0x000ea20000000800 */
[C---:B------:R-:W-:Y:S01]  /*53c0*/  IMAD.WIDE.U32 R4, R3.reuse, R14, R16 ;  /* 0x0000000e03047225 */ /* 0x040fe200078e0010 */
[----:B------:R-:W3:Y:S03]  /*53d0*/  F2I.U32.TRUNC.NTZ R7, R7 ;  /* 0x0000000700077305 */ /* 0x000ee6000020f000 */
[----:B------:R-:W-:Y:S01]  /*53e0*/  IMAD R3, R3, R15, R0 ;  /* 0x0000000f03037224 */ /* 0x000fe200078e0200 */
[----:B------:R-:W-:-:S02]  /*53f0*/  I2FP.F32.U32 R0, R21 ;  /* 0x0000001500007245 */ /* 0x000fc40000201000 */
[----:B------:R-:W4:Y:S01]  /*5400*/  LDC R26, c[0x0][0x658] ;  /* 0x00019600ff1a7b82 */ /* 0x000f220000000800 */
[----:B------:R-:W-:Y:S01]  /*5410*/  IMAD.IADD R3, R5, 0x1, R3 ;  /* 0x0000000105037824 */ /* 0x000fe200078e0203 */
[----:B0-----:R-:W-:Y:S01]  /*5420*/  ISETP.NE.U32.AND P0, PT, R28, RZ, PT ;  /* 0x000000ff1c00720c */ /* 0x001fe20003f05070 */
[----:B------:R-:W-:-:S03]  /*5430*/  FMUL R0, R0, UR4 ;  /* 0x0000000400007c20 */ /* 0x000fc60008400000 */
[----:B------:R-:W-:Y:S01]  /*5440*/  ISETP.NE.AND.EX P0, PT, R29, RZ, PT, P0 ;  /* 0x000000ff1d00720c */ /* 0x000fe20003f05300 */
[----:B------:R0:W0:Y:S01]  /*5450*/  F2I.U32.TRUNC.NTZ R14, R0 ;  /* 0x00000000000e7305 */ /* 0x000022000020f000 */
[----:B------:R-:W0:Y:S01]  /*5460*/  LDC R9, c[0x0][0x144] ;  /* 0x00005100ff097b82 */ /* 0x000e220000000800 */
[-C--:B-1----:R-:W-:Y:S01]  /*5470*/  SHF.R.U64 R10, R4, R6.reuse, R3 ;  /* 0x00000006040a7219 */ /* 0x082fe20000001203 */
[----:B---3--:R-:W-:Y:S01]  /*5480*/  IMAD.MOV R7, RZ, RZ, -R7 ;  /* 0x000000ffff077224 */ /* 0x008fe200078e0a07 */
[----:B------:R-:W-:-:S05]  /*5490*/  SHF.R.U32.HI R3, RZ, R6, R3 ;  /* 0x00000006ff037219 */ /* 0x000fca0000011603 */
[----:B------:R-:W1:Y:S01]  /*54a0*/  LDC R24, c[0x0][0x148] ;  /* 0x00005200ff187b82 */ /* 0x000e620000000800 */
[-CC-:B--2---:R-:W-:Y:S02]  /*54b0*/  SHF.R.U64 R12, R10, R8.reuse, R3.reuse ;  /* 0x000000080a0c7219 */ /* 0x184fe40000001203 */
[----:B------:R-:W-:-:S05]  /*54c0*/  SHF.R.U32.HI R3, RZ, R8, R3 ;  /* 0x00000008ff037219 */ /* 0x000fca0000011603 */
[----:B------:R-:W2:Y:S01]  /*54d0*/  LDC R15, c[0x0][0x600] ;  /* 0x00018000ff0f7b82 */ /* 0x000ea20000000800 */
[-CC-:B----4-:R-:W-:Y:S02]  /*54e0*/  SHF.R.U64 R13, R12, R26.reuse, R3.reuse ;  /* 0x0000001a0c0d7219 */ /* 0x190fe40000001203 */
[----:B------:R-:W-:-:S03]  /*54f0*/  SHF.R.U32.HI R5, RZ, R26, R3 ;  /* 0x0000001aff057219 */ /* 0x000fc60000011603 */
[----:B------:R-:W-:Y:S02]  /*5500*/  IMAD.MOV.U32 R4, RZ, RZ, R13 ;  /* 0x000000ffff047224 */ /* 0x000fe400078e000d */
[----:B------:R-:W3:Y:S01]  /*5510*/  LDC R27, c[0x0][0x648] ;  /* 0x00019200ff1b7b82 */ /* 0x000ee20000000800 */
[----:B0-----:R-:W-:-:S07]  /*5520*/  IMAD R25, R9, R7, R20 ;  /* 0x0000000709197224 */ /* 0x001fce00078e0214 */
[----:B------:R-:W0:Y:S08]  /*5530*/  LDC R30, c[0x0][0x638] ;  /* 0x00018e00ff1e7b82 */ /* 0x000e300000000800 */
[----:B------:R-:W4:Y:S01]  /*5540*/  LDC R31, c[0x0][0x610] ;  /* 0x00018400ff1f7b82 */ /* 0x000f220000000800 */
[----:B-1----:R-:W-:Y:S05]  /*5550*/  @!P0 BRA `(.L_x_162) ;  /* 0x0000000000288947 */ /* 0x002fea0003800000 */
        /* <DEDUP_REMOVED lines=10> */
.L_x_162:
[----:B------:R-:W-:Y:S01]  /*5600*/  ISETP.NE.AND P0, PT, R2, 0x1, PT ;  /* 0x000000010200780c */ /* 0x000fe20003f05270 */
[----:B------:R-:W-:Y:S01]  /*5610*/  IMAD.MOV R14, RZ, RZ, -R14 ;  /* 0x000000ffff0e7224 */ /* 0x000fe200078e0a0e */
[----:B---3--:R-:W-:Y:S01]  /*5620*/  SHF.R.U64 R0, R4, R27, R5 ;  /* 0x0000001b04007219 */ /* 0x008fe20000001205 */
[----:B--2---:R-:W-:Y:S01]  /*5630*/  VIADD R5, R15, 0xffffffff ;  /* 0xffffffff0f057836 */ /* 0x004fe20000000000 */
[----:B------:R-:W-:-:S03]  /*5640*/  LOP3.LUT R3, R12, R93, RZ, 0xc0, !PT ;  /* 0x0000005d0c037212 */ /* 0x000fc600078ec0ff */
[----:B------:R-:W-:Y:S01]  /*5650*/  IMAD.MOV R4, RZ, RZ, -R0 ;  /* 0x000000ffff047224 */ /* 0x000fe200078e0a00 */
[----:B------:R-:W-:Y:S01]  /*5660*/  LOP3.LUT R10, R10, R5, RZ, 0xc0, !PT ;  /* 0x000000050a0a7212 */ /* 0x000fe200078ec0ff */
[----:B------:R-:W-:Y:S02]  /*5670*/  IMAD R0, R90, R0, R3 ;  /* 0x000000005a007224 */ /* 0x000fe400078e0203 */
[----:B0-----:R-:W-:Y:S02]  /*5680*/  IMAD R3, R4, R30, R13 ;  /* 0x0000001e04037224 */ /* 0x001fe400078e020d */
[----:B------:R-:W-:Y:S02]  /*5690*/  @P0 IMAD R25, R24, R14, R21 ;  /* 0x0000000e18190224 */ /* 0x000fe400078e0215 */
[----:B------:R-:W-:Y:S02]  /*56a0*/  IMAD R5, R3, R15, R10 ;  /* 0x0000000f03057224 */ /* 0x000fe400078e020a */
[----:B----4-:R-:W-:-:S02]  /*56b0*/  IMAD R0, R0, R31, R25 ;  /* 0x0000001f00007224 */ /* 0x010fc400078e0219 */
[----:B------:R-:W-:-:S03]  /*56c0*/  IMAD.MOV.U32 R4, RZ, RZ, 0x1 ;  /* 0x00000001ff047424 */ /* 0x000fc600078e00ff */
[----:B------:R-:W-:Y:S02]  /*56d0*/  SEL R98, R5, R0, !P0 ;  /* 0x0000000005627207 */ /* 0x000fe40004000000 */
[----:B------:R-:W-:Y:S02]  /*56e0*/  PRMT R3, R4, 0x7610, R3 ;  /* 0x0000761004037816 */ /* 0x000fe40000000003 */
[----:B------:R-:W-:-:S07]  /*56f0*/  SEL R0, R0, R5, !P0 ;  /* 0x0000000500007207 */ /* 0x000fce0004000000 */
.L_x_160:
[----:B------:R-:W-:Y:S01]  /*5700*/  LOP3.LUT P0, RZ, R3, 0xff, RZ, 0xc0, !PT ;  /* 0x000000ff03ff7812 */ /* 0x000fe2000780c0ff */
[----:B------:R-:W-:-:S12]  /*5710*/  IMAD.MOV.U32 R97, RZ, RZ, R0 ;  /* 0x000000ffff617224 */ /* 0x000fd800078e0000 */
[----:B------:R-:W-:Y:S05]  /*5720*/  @P0 BRA `(.L_x_163) ;  /* 0xffffffbc00580947 */ /* 0x000fea000383ffff */
[----:B------:R-:W-:Y:S05]  /*5730*/  EXIT ;  /* 0x000000000000794d */ /* 0x000fea0003800000 */
.L_x_4:
        /* <DEDUP_REMOVED lines=26> */
.L_x_165:
[--C-:B------:R-:W-:Y:S01]  /*58e0*/  SHF.R.U64 R14, R12, R20, R13.reuse ;  /* 0x000000140c0e7219 */ /* 0x100fe2000000120d */
[----:B------:R-:W0:Y:S01]  /*58f0*/  LDC R24, c[0x0][0x618] ;  /* 0x00018600ff187b82 */ /* 0x000e220000000800 */
[----:B------:R-:W-:Y:S01]  /*5900*/  I2FP.F32.U32 R8, R6 ;  /* 0x0000000600087245 */ /* 0x000fe20000201000 */
[----:B------:R-:W-:Y:S01]  /*5910*/  ULDC UR4, c[0x0][0x150] ;  /* 0x0000540000047ab9 */ /* 0x000fe20000000800 */
[----:B------:R-:W-:Y:S02]  /*5920*/  SHF.R.U32.HI R7, RZ, R20, R13 ;  /* 0x00000014ff077219 */ /* 0x000fe4000001160d */
[----:B------:R-:W-:Y:S01]  /*5930*/  IADD3 R11, P0, RZ, -R14, RZ ;  /* 0x8000000eff0b7210 */ /* 0x000fe20007f1e0ff */
[----:B------:R-:W-:Y:S01]  /*5940*/  FMUL R13, R8, UR4 ;  /* 0x00000004080d7c20 */ /* 0x000fe20008400000 */
[----:B------:R-:W-:Y:S01]  /*5950*/  ULDC UR4, c[0x0][0x154] ;  /* 0x0000550000047ab9 */ /* 0x000fe20000000800 */
[----:B------:R-:W1:Y:S02]  /*5960*/  LDC.64 R26, c[0x0][0x640] ;  /* 0x00019000ff1a7b82 */ /* 0x000e640000000a00 */
[----:B------:R-:W-:-:S02]  /*5970*/  IMAD.X R7, RZ, RZ, ~R7, P0 ;  /* 0x000000ffff077224 */ /* 0x000fc400000e0e07 */
[----:B------:R-:W2:Y:S01]  /*5980*/  F2I.U32.TRUNC.NTZ R13, R13 ;  /* 0x0000000d000d7305 */ /* 0x000ea2000020f000 */
[----:B------:R-:W-:-:S03]  /*5990*/  IMAD.WIDE.U32 R8, R11, R22, R16 ;  /* 0x000000160b087225 */ /* 0x000fc600078e0010 */
[----:B------:R-:W3:Y:S01]  /*59a0*/  LDC R15, c[0x0][0x144] ;  /* 0x00005100ff0f7b82 */ /* 0x000ee20000000800 */
[----:B------:R-:W-:-:S04]  /*59b0*/  IMAD R10, R7, R22, RZ ;  /* 0x00000016070a7224 */ /* 0x000fc800078e02ff */
[----:B------:R-:W-:Y:S02]  /*59c0*/  IMAD R7, R11, R23, R10 ;  /* 0x000000170b077224 */ /* 0x000fe400078e020a */
[----:B------:R-:W-:Y:S01]  /*59d0*/  IMAD.MOV.U32 R10, RZ, RZ, -0x1 ;  /* 0xffffffffff0a7424 */ /* 0x000fe200078e00ff */
[----:B------:R-:W4:Y:S01]  /*59e0*/  LDC R20, c[0x0][0x608] ;  /* 0x00018200ff147b82 */ /* 0x000f220000000800 */
[----:B------:R-:W-:Y:S01]  /*59f0*/  IMAD.IADD R7, R9, 0x1, R7 ;  /* 0x0000000109077824 */ /* 0x000fe200078e0207 */
[----:B------:R-:W-:-:S04]  /*5a00*/  I2FP.F32.U32 R9, R3 ;  /* 0x0000000300097245 */ /* 0x000fc80000201000 */
[-C--:B0-----:R-:W-:Y:S01]  /*5a10*/  SHF.R.U64 R12, R8, R24.reuse, R7 ;  /* 0x00000018080c7219 */ /* 0x081fe20000001207 */
[----:B--2---:R-:W-:Y:S01]  /*5a20*/  IMAD.MOV R8, RZ, RZ, -R13 ;  /* 0x000000ffff087224 */ /* 0x004fe200078e0a0d */
[----:B------:R-:W0:Y:S01]  /*5a30*/  LDC R11, c[0x0][0x658] ;  /* 0x00019600ff0b7b82 */ /* 0x000e220000000800 */
[----:B-1----:R-:W-:Y:S01]  /*5a40*/  ISETP.NE.U32.AND P0, PT, R26, RZ, PT ;  /* 0x000000ff1a00720c */ /* 0x002fe20003f05070 */
[----:B------:R-:W-:Y:S01]  /*5a50*/  FMUL R9, R9, UR4 ;  /* 0x0000000409097c20 */ /* 0x000fe20008400000 */
[----:B------:R-:W-:Y:S02]  /*5a60*/  SHF.R.U32.HI R7, RZ, R24, R7 ;  /* 0x00000018ff077219 */ /* 0x000fe40000011607 */
[----:B------:R-:W-:-:S03]  /*5a70*/  ISETP.NE.AND.EX P0, PT, R27, RZ, PT, P0 ;  /* 0x000000ff1b00720c */ /* 0x000fc60003f05300 */
[----:B------:R-:W1:Y:S01]  /*5a80*/  LDC R22, c[0x0][0x148] ;  /* 0x00005200ff167b82 */ /* 0x000e620000000800 */
[----:B---3--:R-:W-:Y:S02]  /*5a90*/  IMAD R23, R15, R8, R6 ;  /* 0x000000080f177224 */ /* 0x008fe400078e0206 */
[----:B------:R-:W-:-:S05]  /*5aa0*/  IMAD.MOV.U32 R8, RZ, RZ, 0x1 ;  /* 0x00000001ff087424 */ /* 0x000fca00078e00ff */
[----:B------:R-:W2:Y:S01]  /*5ab0*/  LDC R21, c[0x0][0x600] ;  /* 0x00018000ff157b82 */ /* 0x000ea20000000800 */
[-CC-:B----4-:R-:W-:Y:S02]  /*5ac0*/  SHF.R.U64 R15, R12, R20.reuse, R7.reuse ;  /* 0x000000140c0f7219 */ /* 0x190fe40000001207 */
[----:B------:R-:W-:Y:S02]  /*5ad0*/  SHF.R.U32.HI R6, RZ, R20, R7 ;  /* 0x00000014ff067219 */ /* 0x000fe40000011607 */
[----:B------:R3:W4:Y:S03]  /*5ae0*/  F2I.U32.TRUNC.NTZ R20, R9 ;  /* 0x0000000900147305 */ /* 0x000726000020f000 */
[----:B------:R-:W1:Y:S01]  /*5af0*/  LDC R25, c[0x0][0x648] ;  /* 0x00019200ff197b82 */ /* 0x000e620000000800 */
[-C--:B0-----:R-:W-:Y:S02]  /*5b00*/  SHF.R.U64 R19, R15, R11.reuse, R6 ;  /* 0x0000000b0f137219 */ /* 0x081fe40000001206 */
[----:B------:R-:W-:-:S02]  /*5b10*/  SHF.L.U32 R10, R10, R11, RZ ;  /* 0x0000000b0a0a7219 */ /* 0x000fc400000006ff */
[-C--:B------:R-:W-:Y:S01]  /*5b20*/  SHF.R.U32.HI R7, RZ, R11.reuse, R6 ;  /* 0x0000000bff077219 */ /* 0x080fe20000011606 */
[----:B------:R-:W-:Y:S01]  /*5b30*/  IMAD.MOV.U32 R6, RZ, RZ, R19 ;  /* 0x000000ffff067224 */ /* 0x000fe200078e0013 */
[----:B------:R-:W-:Y:S01]  /*5b40*/  SHF.L.U32 R24, R8, R11, RZ ;  /* 0x0000000b08187219 */ /* 0x000fe200000006ff */
[----:B------:R-:W0:Y:S01]  /*5b50*/  LDC R28, c[0x0][0x638] ;  /* 0x00018e00ff1c7b82 */ /* 0x000e220000000800 */
[----:B------:R-:W-:-:S07]  /*5b60*/  LOP3.LUT R30, RZ, R10, RZ, 0x33, !PT ;  /* 0x0000000aff1e7212 */ /* 0x000fce00078e33ff */
[----:B------:R-:W0:Y:S01]  /*5b70*/  LDC R29, c[0x0][0x610] ;  /* 0x00018400ff1d7b82 */ /* 0x000e220000000800 */
[----:B---34-:R-:W-:Y:S05]  /*5b80*/  @!P0 BRA `(.L_x_166) ;  /* 0x0000000000288947 */ /* 0x018fea0003800000 */
[----:B------:R-:W3:Y:S02]  /*5b90*/  LDC R6, c[0x0][0x64c] ;  /* 0x00019300ff067b82 */ /* 0x000ee40000000800 */
[----:B---3--:R-:W-:-:S05]  /*5ba0*/  IADD3 R11, P0, R19, R6, RZ ;  /* 0x00000006130b7210 */ /* 0x008fca0007f1e0ff */
        /* <DEDUP_REMOVED lines=8> */
.L_x_166:
[----:B------:R-:W-:Y:S01]  /*5c30*/  ISETP.NE.AND P0, PT, R2, 0x1, PT ;  /* 0x000000010200780c */ /* 0x000fe20003f05270 */
[----:B--2---:R-:W-:Y:S01]  /*5c40*/  VIADD R9, R21, 0xffffffff ;  /* 0xffffffff15097836 */ /* 0x004fe20000000000 */
[----:B-1----:R-:W-:Y:S01]  /*5c50*/  SHF.R.U64 R7, R6, R25, R7 ;  /* 0x0000001906077219 */ /* 0x002fe20000001207 */
[----:B------:R-:W-:Y:S01]  /*5c60*/  IMAD.MOV R20, RZ, RZ, -R20 ;  /* 0x000000ffff147224 */ /* 0x000fe200078e0a14 */
[----:B------:R-:W-:Y:S02]  /*5c70*/  LOP3.LUT R6, R15, R30, RZ, 0xc0, !PT ;  /* 0x0000001e0f067212 */ /* 0x000fe400078ec0ff */
[----:B------:R-:W-:Y:S01]  /*5c80*/  LOP3.LUT R12, R12, R9, RZ, 0xc0, !PT ;  /* 0x000000090c0c7212 */ /* 0x000fe200078ec0ff */
[----:B------:R-:W-:Y:S02]  /*5c90*/  IMAD.MOV R8, RZ, RZ, -R7 ;  /* 0x000000ffff087224 */ /* 0x000fe400078e0a07 */
[----:B------:R-:W-:Y:S02]  /*5ca0*/  IMAD R6, R24, R7, R6 ;  /* 0x0000000718067224 */ /* 0x000fe400078e0206 */
[----:B------:R-:W-:-:S02]  /*5cb0*/  IMAD.MOV.U32 R9, RZ, RZ, 0x1 ;  /* 0x00000001ff097424 */ /* 0x000fc400078e00ff */
[----:B------:R-:W-:Y:S02]  /*5cc0*/  @P0 IMAD R23, R22, R20, R3 ;  /* 0x0000001416170224 */ /* 0x000fe400078e0203 */
[----:B0-----:R-:W-:Y:S02]  /*5cd0*/  IMAD R3, R8, R28, R19 ;  /* 0x0000001c08037224 */ /* 0x001fe400078e0213 */
[----:B------:R-:W-:Y:S02]  /*5ce0*/  IMAD R19, R6, R29, R23 ;  /* 0x0000001d06137224 */ /* 0x000fe400078e0217 */
[----:B------:R-:W-:Y:S02]  /*5cf0*/  IMAD R6, R3, R21, R12 ;  /* 0x0000001503067224 */ /* 0x000fe400078e020c */
[----:B------:R-:W-:-:S03]  /*5d00*/  IMAD.MOV.U32 R8, RZ, RZ, R14 ;  /* 0x000000ffff087224 */ /* 0x000fc600078e000e */
[----:B------:R-:W-:Y:S02]  /*5d10*/  SEL R20, R6, R19, !P0 ;  /* 0x0000001306147207 */ /* 0x000fe40004000000 */
[----:B------:R-:W-:-:S07]  /*5d20*/  SEL R19, R19, R6, !P0 ;  /* 0x0000000613137207 */ /* 0x000fce0004000000 */
.L_x_164:
[----:B------:R-:W-:-:S08]  /*5d30*/  NOP ;  /* 0x0000000000007918 */ /* 0x000fd00000000000 */
[----:B------:R-:W0:-:S00]  /*5d40*/  USETMAXREG.DEALLOC.CTAPOOL 0x28 ;  /* 0x00000028000079c8 */ /* 0x000e0000080e0500 */
[----:B0-----:R-:W-:-:S13]  /*5d50*/  ISETP.NE.AND P0, PT, R0, RZ, PT ;  /* 0x000000ff0000720c */ /* 0x001fda0003f05270 */
[----:B------:R-:W-:Y:S05]  /*5d60*/  @P0 EXIT ;  /* 0x000000000000094d */ /* 0x000fea0003800000 */
[----:B------:R-:W-:Y:S01]  /*5d70*/  LOP3.LUT P0, RZ, R9, 0xff, RZ, 0xc0, !PT ;  /* 0x000000ff09ff7812 */ /* 0x000fe2000780c0ff */
[----:B------:R-:W-:Y:S02]  /*5d80*/  IMAD.MOV.U32 R3, RZ, RZ, 0x1 ;  /* 0x00000001ff037424 */ /* 0x000fe400078e00ff */
[----:B------:R-:W-:-:S10]  /*5d90*/  IMAD.MOV.U32 R0, RZ, RZ, RZ ;  /* 0x000000ffff007224 */ /* 0x000fd400078e00ff */
[----:B------:R-:W-:Y:S05]  /*5da0*/  @!P0 BRA `(.L_x_167) ;  /* 0x0000000c000c8947 */ /* 0x000fea0003800000 */
[----:B------:R-:W0:Y:S01]  /*5db0*/  LDC R0, c[0x0][0x28c] ;  /* 0x0000a300ff007b82 */ /* 0x000e220000000800 */
[----:B------:R-:W-:Y:S01]  /*5dc0*/  LOP3.LUT P0, RZ, R4, 0x1f, RZ, 0xc0, !PT ;  /* 0x0000001f04ff7812 */ /* 0x000fe2000780c0ff */
[----:B------:R-:W-:Y:S01]  /*5dd0*/  ULDC UR5, c[0x0][0x658] ;  /* 0x0001960000057ab9 */ /* 0x000fe20000000800 */
[----:B------:R-:W-:Y:S01]  /*5de0*/  UMOV UR6, 0xffffffff ;  /* 0xffffffff00067882 */ /* 0x000fe20000000000 */
[----:B------:R-:W-:Y:S01]  /*5df0*/  BSSY B0, `(.L_x_167) ;  /* 0x00000be000007945 */ /* 0x000fe20003800000 */
[----:B------:R-:W-:Y:S01]  /*5e00*/  USHF.L.U32 UR6, UR6, UR5, URZ ;  /* 0x0000000506067299 */ /* 0x000fe2000800063f */
[C---:B------:R-:W-:Y:S01]  /*5e10*/  ISETP.NE.AND P2, PT, R5.reuse, RZ, PT ;  /* 0x000000ff0500720c */ /* 0x040fe20003f45270 */
[----:B------:R-:W-:Y:S01]  /*5e20*/  IMAD.MOV.U32 R13, RZ, RZ, 0x1 ;  /* 0x00000001ff0d7424 */ /* 0x000fe200078e00ff */
[----:B------:R-:W-:Y:S01]  /*5e30*/  ISETP.NE.OR P0, PT, R5, RZ, !P0 ;  /* 0x000000ff0500720c */ /* 0x000fe20004705670 */
[----:B------:R-:W-:Y:S01]  /*5e40*/  ULDC UR4, c[0x0][0x600] ;  /* 0x0001800000047ab9 */ /* 0x000fe20000000800 */
[----:B------:R-:W-:Y:S01]  /*5e50*/  LOP3.LUT R12, R18, 0x2, RZ, 0xfc, !PT ;  /* 0x00000002120c7812 */ /* 0x000fe200078efcff */
[----:B------:R-:W-:Y:S01]  /*5e60*/  UMOV UR7, 0x1 ;  /* 0x0000000100077882 */ /* 0x000fe20000000000 */
[----:B------:R-:W-:-:S02]  /*5e70*/  UIADD3 UR15, UR4, -0x1, URZ ;  /* 0xffffffff040f7890 */ /* 0x000fc4000fffe03f */
[----:B------:R-:W-:Y:S02]  /*5e80*/  USHF.L.U32 UR17, UR7, UR5, URZ ;  /* 0x0000000507117299 */ /* 0x000fe4000800063f */
[----:B------:R-:W-:Y:S01]  /*5e90*/  ULOP3.LUT UR16, URZ, UR6, URZ, 0x33, !UPT ;  /* 0x000000063f107292 */ /* 0x000fe2000f8e333f */
[----:B------:R-:W-:Y:S01]  /*5ea0*/  ULDC.64 UR20, c[0x0][0x198] ;  /* 0x0000660000147ab9 */ /* 0x000fe20000000a00 */
[----:B0-----:R-:W-:-:S05]  /*5eb0*/  VIADD R0, R0, 0x1f ;  /* 0x0000001f00007836 */ /* 0x001fca0000000000 */
[----:B------:R-:W-:-:S04]  /*5ec0*/  SHF.R.S32.HI R3, RZ, 0x1f, R0 ;  /* 0x0000001fff037819 */ /* 0x000fc80000011400 */
[----:B------:R-:W-:Y:S01]  /*5ed0*/  LEA.HI R3, R3, R0, RZ, 0x5 ;  /* 0x0000000003037211 */ /* 0x000fe200078f28ff */
[----:B------:R-:W-:-:S03]  /*5ee0*/  IMAD.MOV.U32 R0, RZ, RZ, RZ ;  /* 0x000000ffff007224 */ /* 0x000fc600078e00ff */
[----:B------:R-:W-:Y:S01]  /*5ef0*/  SHF.R.S32.HI R11, RZ, 0x5, R3 ;  /* 0x00000005ff0b7819 */ /* 0x000fe20000011403 */
[----:B------:R-:W-:-:S04]  /*5f00*/  IMAD.MOV.U32 R3, RZ, RZ, 0x1 ;  /* 0x00000001ff037424 */ /* 0x000fc800078e00ff */
[----:B------:R-:W-:-:S07]  /*5f10*/  VIADD R10, R11, 0x1 ;  /* 0x000000010b0a7836 */ /* 0x000fce0000000000 */
.L_x_179:
[----:B------:R-:W-:-:S03]  /*5f20*/  UMOV UR4, 0xffffffff ;  /* 0xffffffff00047882 */ /* 0x000fc60000000000 */
[----:B------:R-:W-:Y:S05]  /*5f30*/  BRA.DIV UR4, `(.L_x_168) ;  /* 0x0000001a04f07947 */ /* 0x000fea000b800000 */
[----:B------:R-:W-:-:S13]  /*5f40*/  ELECT P6, URZ, PT ;  /* 0x00000000003f782f */ /* 0x000fda00038c0000 */
.L_x_214:
[----:B------:R-:W0:Y:S01]  /*5f50*/  LDC R4, c[0x0][0x28c] ;  /* 0x0000a300ff047b82 */ /* 0x000e220000000800 */
[----:B------:R-:W-:Y:S01]  /*5f60*/  BSSY B1, `(.L_x_169) ;  /* 0x0000035000017945 */ /* 0x000fe20003800000 */
[----:B0-----:R-:W-:-:S13]  /*5f70*/  ISETP.LT.OR P6, PT, R4, 0x1, !P6 ;  /* 0x000000010400780c */ /* 0x001fda00077c1670 */
[----:B------:R-:W-:Y:S05]  /*5f80*/  @P6 BRA `(.L_x_170) ;  /* 0x0000000000c86947 */ /* 0x000fea0003800000 */
[----:B------:R-:W-:Y:S02]  /*5f90*/  IMAD.SHL.U32 R20, R20, 0x80, RZ ;  /* 0x0000008014147824 */ /* 0x000fe400078e00ff */
[----:B------:R-:W-:Y:S02]  /*5fa0*/  IMAD.SHL.U32 R19, R19, 0x80, RZ ;  /* 0x0000008013137824 */ /* 0x000fe400078e00ff */
[----:B------:R-:W-:Y:S02]  /*5fb0*/  IMAD.MOV.U32 R21, RZ, RZ, RZ ;  /* 0x000000ffff157224 */ /* 0x000fe400078e00ff */
[----:B------:R-:W-:Y:S02]  /*5fc0*/  IMAD.MOV.U32 R4, RZ, RZ, R10 ;  /* 0x000000ffff047224 */ /* 0x000fe400078e000a */
[----:B------:R-:W-:Y:S02]  /*5fd0*/  IMAD.MOV.U32 R5, RZ, RZ, R3 ;  /* 0x000000ffff057224 */ /* 0x000fe400078e0003 */
[----:B------:R-:W-:-:S07]  /*5fe0*/  IMAD.MOV.U32 R6, RZ, RZ, R0 ;  /* 0x000000ffff067224 */ /* 0x000fce00078e0000 */
.L_x_174:
[----:B------:R-:W0:Y:S01]  /*5ff0*/  S2R R14, SR_CgaCtaId ;  /* 0x00000000000e7919 */ /* 0x000e220000008800 */
[----:B------:R-:W-:Y:S01]  /*6000*/  MOV R7, 0x400 ;  /* 0x0000040000077802 */ /* 0x000fe20000000f00 */
[----:B------:R-:W1:Y:S03]  /*6010*/  @!P2 LDC R9, c[0x0][0x500] ;  /* 0x00014000ff09ab82 */ /* 0x000e660000000800 */
[----:B0-----:R-:W-:Y:S02]  /*6020*/  LEA R15, R14, R7, 0x18 ;  /* 0x000000070e0f7211 */ /* 0x001fe400078ec0ff */
[----:B------:R-:W-:-:S03]  /*6030*/  SHF.L.U32 R7, R5, 0x1f, RZ ;  /* 0x0000001f05077819 */ /* 0x000fc600000006ff */
[----:B------:R-:W-:-:S04]  /*6040*/  IMAD R14, R6, 0x8, R15 ;  /* 0x00000008060e7824 */ /* 0x000fc800078e020f */
[----:B------:R-:W0:Y:S02]  /*6050*/  SYNCS.PHASECHK.TRANS64.TRYWAIT P1, [R14+URZ+0xe0], R7 ;  /* 0x0000e0070e0075a7 */ /* 0x000e24000802017f */
[----:B01----:R-:W-:Y:S05]  /*6060*/  @!P1 BRA `(.L_x_171) ;  /* 0x0000001800c49947 */ /* 0x003fea0003800000 */
.L_x_215:
[----:B0-----:R-:W-:Y:S01]  /*6070*/  PRMT R7, R12, 0x9910, RZ ;  /* 0x000099100c077816 */ /* 0x001fe200000000ff */
[----:B------:R0:W-:Y:S03]  /*6080*/  @!P2 SYNCS.ARRIVE.TRANS64 RZ, [R14+URZ], R9 ;  /* 0x000000090effa9a7 */ /* 0x0001e6000800003f */
[----:B------:R-:W-:-:S13]  /*6090*/  ISETP.NE.AND P1, PT, R7, 0x2, PT ;  /* 0x000000020700780c */ /* 0x000fda0003f25270 */
[----:B0-----:R-:W-:Y:S05]  /*60a0*/  @P1 BRA `(.L_x_172) ;  /* 0x0000000000041947 */ /* 0x001fea0003800000 */
[----:B------:R-:W-:Y:S01]  /*60b0*/  BPT.TRAP 0x1 ;  /* 0x000000040000795c */ /* 0x000fe20000300000 */
.L_x_172:
[----:B------:R-:W-:Y:S05]  /*60c0*/  @P0 BRA `(.L_x_173) ;  /* 0x0000000000040947 */ /* 0x000fea0003800000 */
[----:B------:R-:W-:Y:S01]  /*60d0*/  BPT.TRAP 0x1 ;  /* 0x000000040000795c */ /* 0x000fe20000300000 */
.L_x_173:
[----:B------:R-:W-:Y:S01]  /*60e0*/  IMAD R15, R6, 0x1000, R15 ;  /* 0x00001000060f7824 */ /* 0x000fe200078e020f */
[----:B------:R-:W-:Y:S01]  /*60f0*/  R2UR UR9, R14 ;  /* 0x000000000e0972ca */ /* 0x000fe200000e0000 */
[----:B------:R-:W-:Y:S01]  /*6100*/  VIADD R4, R4, 0xffffffff ;  /* 0xffffffff04047836 */ /* 0x000fe20000000000 */
[----:B------:R-:W-:Y:S01]  /*6110*/  UIADD3 UR4, UP0, UR20, 0xf0, URZ ;  /* 0x000000f014047890 */ /* 0x000fe2000ff1e03f */
[----:B------:R-:W-:Y:S01]  /*6120*/  R2UR UR11, R19 ;  /* 0x00000000130b72ca */ /* 0x000fe200000e0000 */
[----:B------:R-:W-:Y:S01]  /*6130*/  UIADD3 UR22, UP1, UR20, 0x1f0, URZ ;  /* 0x000001f014167890 */ /* 0x000fe2000ff3e03f */
[----:B------:R-:W-:Y:S01]  /*6140*/  R2UR UR8, R15 ;  /* 0x000000000f0872ca */ /* 0x000fe200000e0000 */
[----:B------:R-:W-:Y:S01]  /*6150*/  UIADD3.X UR5, URZ, UR21, URZ, UP0, !UPT ;  /* 0x000000153f057290 */ /* 0x000fe200087fe43f */
[C---:B------:R-:W-:Y:S01]  /*6160*/  R2UR UR10, R21.reuse ;  /* 0x00000000150a72ca */ /* 0x040fe200000e0000 */
[----:B------:R-:W-:Y:S01]  /*6170*/  VIADD R6, R6, 0x1 ;  /* 0x0000000106067836 */ /* 0x000fe20000000000 */
[----:B------:R-:W-:Y:S01]  /*6180*/  R2UR UR12, R8 ;  /* 0x00000000080c72ca */ /* 0x000fe200000e0000 */
[----:B------:R-:W-:Y:S01]  /*6190*/  UIADD3.X UR23, URZ, UR21, URZ, UP1, !UPT ;  /* 0x000000153f177290 */ /* 0x000fe20008ffe43f */
[----:B------:R-:W-:Y:S01]  /*61a0*/  R2UR UR18, R20 ;  /* 0x00000000141272ca */ /* 0x000fe200000e0000 */
[----:B------:R-:W-:Y:S01]  /*61b0*/  UMOV UR6, 0x0 ;  /* 0x0000000000067882 */ /* 0x000fe20000000000 */
[----:B------:R-:W-:Y:S01]  /*61c0*/  ISETP.GT.AND P3, PT, R4, 0x1, PT ;  /* 0x000000010400780c */ /* 0x000fe20003f64270 */
[----:B------:R-:W-:Y:S01]  /*61d0*/  UMOV UR7, 0x10000000 ;  /* 0x1000000000077882 */ /* 0x000fe20000000000 */
[----:B------:R-:W-:Y:S01]  /*61e0*/  ISETP.NE.AND P1, PT, R6, 0x1c, PT ;  /* 0x0000001c0600780c */ /* 0x000fe20003f25270 */
[----:B------:R-:W-:-:S02]  /*61f0*/  VIADD R21, R21, 0x20 ;  /* 0x0000002015157836 */ /* 0x000fc40000000000 */
[----:B------:R-:W-:Y:S01]  /*6200*/  UIADD3 UR13, UR8, 0x280, URZ ;  /* 0x00000280080d7890 */ /* 0x000fe2000fffe03f */
[----:B------:R-:W-:Y:S01]  /*6210*/  SEL R14, RZ, 0x1, P1 ;  /* 0x00000001ff0e7807 */ /* 0x000fe20000800000 */
[----:B------:R-:W-:Y:S01]  /*6220*/  UIADD3 UR14, UR8, 0x1c280, URZ ;  /* 0x0001c280080e7890 */ /* 0x000fe2000fffe03f */
[----:B------:R-:W-:Y:S02]  /*6230*/  SEL R6, R6, RZ, P1 ;  /* 0x000000ff06067207 */ /* 0x000fe40000800000 */
[----:B------:R-:W-:Y:S02]  /*6240*/  LOP3.LUT R5, R5, R14, RZ, 0x3c, !PT ;  /* 0x0000000e05057212 */ /* 0x000fe400078e3cff */
[----:B------:R-:W-:Y:S02]  /*6250*/  UMOV UR8, UR13 ;  /* 0x0000000d00087c82 */ /* 0x000fe40008000000 */
[----:B------:R0:W-:Y:S02]  /*6260*/  UTMALDG.3D [UR8], [UR4], desc[UR6] ;  /* 0x00000608040075b4 */ /* 0x0001e40008011000 */
[----:B0-----:R-:W-:Y:S01]  /*6270*/  UMOV UR8, UR14 ;  /* 0x0000000e00087c82 */ /* 0x001fe20008000000 */
[----:B------:R-:W-:-:S02]  /*6280*/  UMOV UR11, UR18 ;  /* 0x00000012000b7c82 */ /* 0x000fc40008000000 */
[----:B------:R0:W-:Y:S02]  /*6290*/  UTMALDG.3D [UR8], [UR22], desc[UR6] ;  /* 0x00000608160075b4 */ /* 0x0001e40008011000 */
[----:B0-----:R-:W-:Y:S05]  /*62a0*/  @P3 BRA `(.L_x_174) ;  /* 0xfffffffc00503947 */ /* 0x001fea000383ffff */
.L_x_170:
[----:B------:R-:W-:Y:S05]  /*62b0*/  BSYNC B1 ;  /* 0x0000000000017941 */ /* 0x000fea0003800000 */
.L_x_169:
[----:B------:R-:W-:Y:S01]  /*62c0*/  LOP3.LUT P4, RZ, R13, 0xff, RZ, 0xc0, !PT ;  /* 0x000000ff0dff7812 */ /* 0x000fe2000788c0ff */
[C---:B------:R-:W-:Y:S01]  /*62d0*/  IMAD.IADD R7, R11.reuse, 0x1, R0 ;  /* 0x000000010b077824 */ /* 0x040fe200078e0200 */
[----:B------:R-:W-:Y:S01]  /*62e0*/  ULDC.64 UR4, c[0x0][0x650] ;  /* 0x0001940000047ab9 */ /* 0x000fe20000000a00 */
[----:B------:R-:W-:Y:S01]  /*62f0*/  ISETP.GE.U32.AND P3, PT, R11, 0x1c, PT ;  /* 0x0000001c0b00780c */ /* 0x000fe20003f66070 */
[----:B------:R-:W-:Y:S01]  /*6300*/  BSSY B1, `(.L_x_175) ;  /* 0x000006a000017945 */ /* 0x000fe20003800000 */
[----:B------:R-:W-:Y:S01]  /*6310*/  IMAD.MOV.U32 R19, RZ, RZ, -0x1 ;  /* 0xffffffffff137424 */ /* 0x000fe200078e00ff */
[----:B------:R-:W-:Y:S01]  /*6320*/  ISETP.GT.U32.AND P1, PT, R7, 0x1b, PT ;  /* 0x0000001b0700780c */ /* 0x000fe20003f24070 */
[----:B------:R-:W-:Y:S01]  /*6330*/  IMAD.MOV.U32 R20, RZ, RZ, -0x1 ;  /* 0xffffffffff147424 */ /* 0x000fe200078e00ff */
[----:B------:R-:W-:Y:S01]  /*6340*/  SHF.R.U32.HI R4, RZ, 0x2, R7 ;  /* 0x00000002ff047819 */ /* 0x000fe20000011607 */
[----:B------:R-:W-:Y:S01]  /*6350*/  IMAD.MOV.U32 R8, RZ, RZ, -0x1 ;  /* 0xffffffffff087424 */ /* 0x000fe200078e00ff */
[----:B------:R-:W-:-:S02]  /*6360*/  ISETP.LT.U32.AND P1, PT, R11, 0x1c, P1 ;  /* 0x0000001c0b00780c */ /* 0x000fc40000f21070 */
[----:B------:R-:W-:Y:S01]  /*6370*/  PRMT R13, RZ, 0x7610, R13 ;  /* 0x00007610ff0d7816 */ /* 0x000fe2000000000d */
[----:B------:R-:W0:Y:S01]  /*6380*/  @P4 S2R R5, SR_CgaCtaId ;  /* 0x0000000000054919 */ /* 0x000e220000008800 */
[----:B------:R-:W-:-:S04]  /*6390*/  @P4 MOV R0, 0x400 ;  /* 0x0000040000004802 */ /* 0x000fc80000000f00 */
[----:B0-----:R-:W-:Y:S01]  /*63a0*/  @P4 LEA R0, R5, R0, 0x18 ;  /* 0x0000000005004211 */ /* 0x001fe200078ec0ff */
[----:B------:R-:W-:-:S03]  /*63b0*/  IMAD.WIDE.U32 R4, R4, 0x24924925, RZ ;  /* 0x2492492504047825 */ /* 0x000fc600078e00ff */
[----:B------:R0:W-:Y:S01]  /*63c0*/  @P4 SYNCS.ARRIVE.TRANS64.A1T0 RZ, [R0+URZ+0x1d8], RZ ;  /* 0x0001d8ff00ff49a7 */ /* 0x0001e2000810003f */
[----:B------:R-:W-:Y:S02]  /*63d0*/  IADD3 R16, P4, R16, UR36, RZ ;  /* 0x0000002410107c10 */ /* 0x000fe4000ff9e0ff */
[----:B------:R-:W-:Y:S02]  /*63e0*/  PRMT R4, RZ, 0x7610, R4 ;  /* 0x00007610ff047816 */ /* 0x000fe40000000004 */
[----:B------:R-:W-:Y:S02]  /*63f0*/  IADD3.X R17, R17, UR42, RZ, P4, !PT ;  /* 0x0000002a11117c10 */ /* 0x000fe4000a7fe4ff */
[----:B0-----:R-:W-:Y:S02]  /*6400*/  SEL R0, RZ, 0x1, !P1 ;  /* 0x00000001ff007807 */ /* 0x001fe40004800000 */
[----:B------:R-:W-:Y:S02]  /*6410*/  ISETP.GE.U32.AND P1, PT, R16, UR4, PT ;  /* 0x0000000410007c0c */ /* 0x000fe4000bf26070 */
[----:B------:R-:W-:Y:S01]  /*6420*/  LOP3.LUT R3, R3, R0, RZ, 0x3c, !PT ;  /* 0x0000000003037212 */ /* 0x000fe200078e3cff */
[----:B------:R-:W-:Y:S01]  /*6430*/  IMAD R0, R5, -0x1c, R7 ;  /* 0xffffffe405007824 */ /* 0x000fe200078e0207 */
[----:B------:R-:W-:-:S02]  /*6440*/  ISETP.GE.U32.AND.EX P1, PT, R17, UR5, PT, P1 ;  /* 0x0000000511007c0c */ /* 0x000fc4000bf26110 */
[----:B------:R-:W-:-:S11]  /*6450*/  @P3 LOP3.LUT R3, R3, 0x1, R5, 0x78, !PT ;  /* 0x0000000103033812 */ /* 0x000fd600078e7805 */
[----:B------:R-:W-:Y:S05]  /*6460*/  @P1 BRA `(.L_x_176) ;  /* 0x00000004004c1947 */ /* 0x000fea0003800000 */
[----:B------:R-:W-:Y:S01]  /*6470*/  ULDC.64 UR4, c[0x0][0x628] ;  /* 0x00018a0000047ab9 */ /* 0x000fe20000000a00 */
[----:B------:R-:W0:Y:S01]  /*6480*/  S2R R15, SR_CTAID.X ;  /* 0x00000000000f7919 */ /* 0x000e220000002500 */
[----:B------:R-:W-:Y:S01]  /*6490*/  ISETP.NE.U32.AND P1, PT, RZ, UR4, PT ;  /* 0x00000004ff007c0c */ /* 0x000fe2000bf25070 */
[----:B------:R-:W-:Y:S01]  /*64a0*/  ULDC UR7, c[0x0][0x630] ;  /* 0x00018c0000077ab9 */ /* 0x000fe20000000800 */
[----:B------:R-:W-:Y:S01]  /*64b0*/  IMAD.MOV.U32 R4, RZ, RZ, R16 ;  /* 0x000000ffff047224 */ /* 0x000fe200078e0010 */
[----:B------:R-:W1:Y:S01]  /*64c0*/  S2R R14, SR_CTAID.Y ;  /* 0x00000000000e7919 */ /* 0x000e620000002600 */
[----:B------:R-:W-:Y:S01]  /*64d0*/  ISETP.NE.AND.EX P1, PT, RZ, UR5, PT, P1 ;  /* 0x00000005ff007c0c */ /* 0x000fe2000bf25310 */
[----:B------:R-:W-:-:S12]  /*64e0*/  IMAD.MOV.U32 R5, RZ, RZ, R17 ;  /* 0x000000ffff057224 */ /* 0x000fd800078e0011 */
[----:B------:R-:W-:Y:S05]  /*64f0*/  @!P1 BRA `(.L_x_177) ;  /* 0x0000000000289947 */ /* 0x000fea0003800000 */
[----:B------:R-:W-:Y:S02]  /*6500*/  ULDC UR6, c[0x0][0x634] ;  /* 0x00018d0000067ab9 */ /* 0x000fe40000000800 */
[----:B------:R-:W-:-:S05]  /*6510*/  IADD3 R9, P1, R16, UR6, RZ ;  /* 0x0000000610097c10 */ /* 0x000fca000ff3e0ff */
[----:B------:R-:W-:-:S04]  /*6520*/  IMAD.X R19, RZ, RZ, R17, P1 ;  /* 0x000000ffff137224 */ /* 0x000fc800008e0611 */
[----:B------:R-:W-:-:S04]  /*6530*/  IMAD.WIDE.U32 R6, R19, UR4, RZ ;  /* 0x0000000413067c25 */ /* 0x000fc8000f8e00ff */
[----:B------:R-:W-:-:S04]  /*6540*/  IMAD.WIDE.U32 R6, P1, R9, UR5, R6 ;  /* 0x0000000509067c25 */ /* 0x000fc8000f820006 */
[----:B------:R-:W-:-:S04]  /*6550*/  IMAD.WIDE.U32 R8, R9, UR4, RZ ;  /* 0x0000000409087c25 */ /* 0x000fc8000f8e00ff */
[----:B------:R-:W-:Y:S01]  /*6560*/  IMAD.X R5, RZ, RZ, RZ, P1 ;  /* 0x000000ffff057224 */ /* 0x000fe200008e06ff */
[----:B------:R-:W-:Y:S01]  /*6570*/  IADD3 RZ, P1, R9, R6, RZ ;  /* 0x0000000609ff7210 */ /* 0x000fe20007f3e0ff */
[----:B------:R-:W-:-:S04]  /*6580*/  IMAD.MOV.U32 R4, RZ, RZ, R7 ;  /* 0x000000ffff047224 */ /* 0x000fc800078e0007 */
[----:B------:R-:W-:-:S08]  /*6590*/  IMAD.WIDE.U32.X R4, R19, UR5, R4, P1 ;  /* 0x0000000513047c25 */ /* 0x000fd000088e0404 */
.L_x_177:
[--C-:B------:R-:W-:Y:S01]  /*65a0*/  SHF.R.U64 R8, R4, UR7, R5.reuse ;  /* 0x0000000704087c19 */ /* 0x100fe20008001205 */
[----:B------:R-:W-:Y:S01]  /*65b0*/  ULDC.64 UR4, c[0x0][0x620] ;  /* 0x0001880000047ab9 */ /* 0x000fe20000000a00 */
[----:B------:R-:W-:Y:S01]  /*65c0*/  SHF.R.U32.HI R4, RZ, UR7, R5 ;  /* 0x00000007ff047c19 */ /* 0x000fe20008011605 */
[----:B------:R-:W2:Y:S01]  /*65d0*/  LDC R24, c[0x0][0x144] ;  /* 0x00005100ff187b82 */ /* 0x000ea20000000800 */
[----:B------:R-:W-:Y:S01]  /*65e0*/  IADD3 R7, P1, RZ, -R8, RZ ;  /* 0x80000008ff077210 */ /* 0x000fe20007f3e0ff */
[----:B------:R-:W-:Y:S01]  /*65f0*/  ULDC.64 UR8, c[0x0][0x640] ;  /* 0x0001900000087ab9 */ /* 0x000fe20000000a00 */
[----:B0-----:R-:W-:Y:S01]  /*6600*/  I2FP.F32.U32 R9, R15 ;  /* 0x0000000f00097245 */ /* 0x001fe20000201000 */
[----:B------:R-:W-:Y:S02]  /*6610*/  ULDC UR6, c[0x0][0x608] ;  /* 0x0001820000067ab9 */ /* 0x000fe40000000800 */
[----:B------:R-:W-:Y:S01]  /*6620*/  IMAD.X R4, RZ, RZ, ~R4, P1 ;  /* 0x000000ffff047224 */ /* 0x000fe200008e0e04 */
[----:B------:R-:W-:Y:S01]  /*6630*/  ISETP.NE.U32.AND P1, PT, RZ, UR8, PT ;  /* 0x00000008ff007c0c */ /* 0x000fe2000bf25070 */
[----:B------:R-:W0:Y:S02]  /*6640*/  LDC R21, c[0x0][0x148] ;  /* 0x00005200ff157b82 */ /* 0x000e240000000800 */
[----:B------:R-:W-:Y:S01]  /*6650*/  IMAD R6, R4, UR4, RZ ;  /* 0x0000000404067c24 */ /* 0x000fe2000f8e02ff */
[----:B------:R-:W-:Y:S01]  /*6660*/  ISETP.NE.AND.EX P1, PT, RZ, UR9, PT, P1 ;  /* 0x00000009ff007c0c */ /* 0x000fe2000bf25310 */
[----:B------:R-:W-:Y:S01]  /*6670*/  IMAD.WIDE.U32 R4, R7, UR4, R16 ;  /* 0x0000000407047c25 */ /* 0x000fe2000f8e0010 */
[----:B------:R-:W-:-:S03]  /*6680*/  ULDC UR4, c[0x0][0x150] ;  /* 0x0000540000047ab9 */ /* 0x000fc60000000800 */
[----:B------:R-:W-:Y:S02]  /*6690*/  IMAD R7, R7, UR5, R6 ;  /* 0x0000000507077c24 */ /* 0x000fe4000f8e0206 */
[----:B------:R-:W-:Y:S01]  /*66a0*/  FMUL R6, R9, UR4 ;  /* 0x0000000409067c20 */ /* 0x000fe20008400000 */
[----:B------:R-:W-:Y:S01]  /*66b0*/  ULDC UR4, c[0x0][0x618] ;  /* 0x0001860000047ab9 */ /* 0x000fe20000000800 */
[----:B------:R-:W-:Y:S01]  /*66c0*/  ULDC UR5, c[0x0][0x154] ;  /* 0x0000550000057ab9 */ /* 0x000fe20000000800 */
[----:B------:R-:W-:-:S03]  /*66d0*/  IMAD.IADD R5, R5, 0x1, R7 ;  /* 0x0000000105057824 */ /* 0x000fc600078e0207 */
[----:B------:R-:W3:Y:S02]  /*66e0*/  F2I.U32.TRUNC.NTZ R6, R6 ;  /* 0x0000000600067305 */ /* 0x000ee4000020f000 */
[----:B------:R-:W-:Y:S02]  /*66f0*/  SHF.R.U64 R9, R4, UR4, R5 ;  /* 0x0000000404097c19 */ /* 0x000fe40008001205 */
[----:B-1----:R-:W-:-:S05]  /*6700*/  I2FP.F32.U32 R4, R14 ;  /* 0x0000000e00047245 */ /* 0x002fca0000201000 */
[----:B------:R-:W-:Y:S01]  /*6710*/  FMUL R22, R4, UR5 ;  /* 0x0000000504167c20 */ /* 0x000fe20008400000 */
[----:B------:R-:W-:Y:S01]  /*6720*/  SHF.R.U32.HI R4, RZ, UR4, R5 ;  /* 0x00000004ff047c19 */ /* 0x000fe20008011605 */
[----:B------:R-:W-:-:S03]  /*6730*/  ULDC UR4, c[0x0][0x658] ;  /* 0x0001960000047ab9 */ /* 0x000fc60000000800 */
[--C-:B------:R-:W-:Y:S01]  /*6740*/  SHF.R.U64 R20, R9, UR6, R4.reuse ;  /* 0x0000000609147c19 */ /* 0x100fe20008001204 */
[----:B------:R-:W1:Y:S01]  /*6750*/  F2I.U32.TRUNC.NTZ R22, R22 ;  /* 0x0000001600167305 */ /* 0x000e62000020f000 */
[----:B------:R-:W-:Y:S01]  /*6760*/  SHF.R.U32.HI R5, RZ, UR6, R4 ;  /* 0x00000006ff057c19 */ /* 0x000fe20008011604 */
[----:B---3--:R-:W-:-:S03]  /*6770*/  IMAD.MOV R6, RZ, RZ, -R6 ;  /* 0x000000ffff067224 */ /* 0x008fc600078e0a06 */
[----:B------:R-:W-:Y:S01]  /*6780*/  SHF.R.U64 R19, R20, UR4, R5 ;  /* 0x0000000414137c19 */ /* 0x000fe20008001205 */
[----:B--2---:R-:W-:Y:S01]  /*6790*/  IMAD R15, R24, R6, R15 ;  /* 0x00000006180f7224 */ /* 0x004fe200078e020f */
[----:B------:R-:W-:-:S03]  /*67a0*/  SHF.R.U32.HI R23, RZ, UR4, R5 ;  /* 0x00000004ff177c19 */ /* 0x000fc60008011605 */
[----:B------:R-:W-:Y:S02]  /*67b0*/  IMAD.MOV.U32 R4, RZ, RZ, R19 ;  /* 0x000000ffff047224 */ /* 0x000fe400078e0013 */
[----:B------:R-:W-:Y:S01]  /*67c0*/  IMAD.MOV.U32 R5, RZ, RZ, R23 ;  /* 0x000000ffff057224 */ /* 0x000fe200078e0017 */
[----:B-1----:R-:W-:Y:S06]  /*67d0*/  @!P1 BRA `(.L_x_178) ;  /* 0x0000000000289947 */ /* 0x002fec0003800000 */
[----:B------:R-:W-:Y:S02]  /*67e0*/  ULDC UR4, c[0x0][0x64c] ;  /* 0x0001930000047ab9 */ /* 0x000fe40000000800 */
[----:B------:R-:W-:-:S05]  /*67f0*/  IADD3 R5, P1, R19, UR4, RZ ;  /* 0x0000000413057c10 */ /* 0x000fca000ff3e0ff */
[----:B------:R-:W-:-:S04]  /*6800*/  IMAD.X R23, RZ, RZ, R23, P1 ;  /* 0x000000ffff177224 */ /* 0x000fc800008e0617 */
[----:B------:R-:W-:-:S04]  /*6810*/  IMAD.WIDE.U32 R6, R23, UR8, RZ ;  /* 0x0000000817067c25 */ /* 0x000fc8000f8e00ff */
[----:B------:R-:W-:-:S04]  /*6820*/  IMAD.WIDE.U32 R6, P1, R5, UR9, R6 ;  /* 0x0000000905067c25 */ /* 0x000fc8000f820006 */
[----:B------:R-:W-:-:S04]  /*6830*/  IMAD.WIDE.U32 R4, R5, UR8, RZ ;  /* 0x0000000805047c25 */ /* 0x000fc8000f8e00ff */
[----:B------:R-:W-:Y:S01]  /*6840*/  IMAD.MOV.U32 R4, RZ, RZ, R7 ;  /* 0x000000ffff047224 */ /* 0x000fe200078e0007 */
[----:B------:R-:W-:Y:S01]  /*6850*/  IADD3 RZ, P3, R5, R6, RZ ;  /* 0x0000000605ff7210 */ /* 0x000fe20007f7e0ff */
[----:B------:R-:W-:-:S04]  /*6860*/  IMAD.X R5, RZ, RZ, RZ, P1 ;  /* 0x000000ffff057224 */ /* 0x000fc800008e06ff */
[----:B------:R-:W-:-:S08]  /*6870*/  IMAD.WIDE.U32.X R4, R23, UR9, R4, P3 ;  /* 0x0000000917047c25 */ /* 0x000fd000098e0404 */
.L_x_178:
[----:B------:R-:W-:Y:S01]  /*6880*/  ISETP.NE.AND P1, PT, R2, 0x1, PT ;  /* 0x000000010200780c */ /* 0x000fe20003f25270 */
[----:B------:R-:W-:Y:S01]  /*6890*/  ULDC UR4, c[0x0][0x648] ;  /* 0x0001920000047ab9 */ /* 0x000fe20000000800 */
[----:B------:R-:W-:Y:S01]  /*68a0*/  LOP3.LUT R20, R20, UR16, RZ, 0xc0, !PT ;  /* 0x0000001014147c12 */ /* 0x000fe2000f8ec0ff */
[----:B------:R-:W-:Y:S01]  /*68b0*/  IMAD.MOV R22, RZ, RZ, -R22 ;  /* 0x000000ffff167224 */ /* 0x000fe200078e0a16 */
[----:B------:R-:W-:Y:S01]  /*68c0*/  SHF.R.U64 R5, R4, UR4, R5 ;  /* 0x0000000404057c19 */ /* 0x000fe20008001205 */
[----:B------:R-:W-:Y:S01]  /*68d0*/  ULDC UR4, c[0x0][0x638] ;  /* 0x00018e0000047ab9 */ /* 0x000fe20000000800 */
[----:B------:R-:W-:Y:S01]  /*68e0*/  LOP3.LUT R6, R9, UR15, RZ, 0xc0, !PT ;  /* 0x0000000f09067c12 */ /* 0x000fe2000f8ec0ff */
[----:B------:R-:W-:Y:S02]  /*68f0*/  ULDC UR5, c[0x0][0x610] ;  /* 0x0001840000057ab9 */ /* 0x000fe40000000800 */
[----:B------:R-:W-:Y:S02]  /*6900*/  IMAD.MOV R4, RZ, RZ, -R5 ;  /* 0x000000ffff047224 */ /* 0x000fe400078e0a05 */
[----:B------:R-:W-:-:S02]  /*6910*/  IMAD R20, R5, UR17, R20 ;  /* 0x0000001105147c24 */ /* 0x000fc4000f8e0214 */
[----:B0-----:R-:W-:Y:S02]  /*6920*/  @P1 IMAD R15, R21, R22, R14 ;  /* 0x00000016150f1224 */ /* 0x001fe400078e020e */
[----:B------:R-:W-:Y:S01]  /*6930*/  IMAD R19, R4, UR4, R19 ;  /* 0x0000000404137c24 */ /* 0x000fe2000f8e0213 */
[----:B------:R-:W-:Y:S01]  /*6940*/  ULDC UR4, c[0x0][0x600] ;  /* 0x0001800000047ab9 */ /* 0x000fe20000000800 */
[----:B------:R-:W-:Y:S02]  /*6950*/  IMAD R15, R20, UR5, R15 ;  /* 0x00000005140f7c24 */ /* 0x000fe4000f8e020f */
[----:B------:R-:W-:Y:S02]  /*6960*/  IMAD R6, R19, UR4, R6 ;  /* 0x0000000413067c24 */ /* 0x000fe4000f8e0206 */
[----:B------:R-:W-:-:S03]  /*6970*/  IMAD.MOV.U32 R4, RZ, RZ, 0x1 ;  /* 0x00000001ff047424 */ /* 0x000fc600078e00ff */
[----:B------:R-:W-:Y:S02]  /*6980*/  SEL R20, R6, R15, !P1 ;  /* 0x0000000f06147207 */ /* 0x000fe40004800000 */
[----:B------:R-:W-:-:S07]  /*6990*/  SEL R19, R15, R6, !P1 ;  /* 0x000000060f137207 */ /* 0x000fce0004800000 */
.L_x_176:
[----:B------:R-:W-:Y:S05]  /*69a0*/  BSYNC B1 ;  /* 0x0000000000017941 */ /* 0x000fea0003800000 */
.L_x_175:
[----:B------:R-:W-:-:S13]  /*69b0*/  LOP3.LUT P1, RZ, R4, 0xff, RZ, 0xc0, !PT ;  /* 0x000000ff04ff7812 */ /* 0x000fda000782c0ff */
[----:B------:R-:W-:Y:S05]  /*69c0*/  @P1 BRA `(.L_x_179) ;  /* 0xfffffff400541947 */ /* 0x000fea000383ffff */
[----:B------:R-:W-:Y:S05]  /*69d0*/  BSYNC B0 ;  /* 0x0000000000007941 */ /* 0x000fea0003800000 */
.L_x_167:
[----:B------:R-:W-:-:S03]  /*69e0*/  UMOV UR4, 0xffffffff ;  /* 0xffffffff00047882 */ /* 0x000fc60000000000 */
[----:B------:R-:W-:Y:S05]  /*69f0*/  BRA.DIV UR4, `(.L_x_180) ;  /* 0x0000001204747947 */ /* 0x000fea000b800000 */
[----:B------:R-:W-:-:S13]  /*6a00*/  ELECT P6, URZ, PT ;  /* 0x00000000003f782f */ /* 0x000fda00038c0000 */
.L_x_218:
[----:B------:R-:W-:Y:S04]  /*6a10*/  BSSY B0, `(.L_x_181) ;  /* 0x0000103000007945 */ /* 0x000fe80003800000 */
[----:B------:R-:W-:Y:S05]  /*6a20*/  @!P6 BRA `(.L_x_182) ;  /* 0x000000100004e947 */ /* 0x000fea0003800000 */
[----:B------:R-:W-:-:S04]  /*6a30*/  LOP3.LUT R18, R18, 0x2, RZ, 0xfc, !PT ;  /* 0x0000000212127812 */ /* 0x000fc800078efcff */
[----:B------:R-:W-:-:S13]  /*6a40*/  ISETP.NE.AND P0, PT, R18, 0x3, PT ;  /* 0x000000031200780c */ /* 0x000fda0003f05270 */
[----:B------:R-:W-:Y:S05]  /*6a50*/  @!P0 BRA `(.L_x_183) ;  /* 0x0000000000048947 */ /* 0x000fea0003800000 */
[----:B------:R-:W-:Y:S01]  /*6a60*/  BPT.TRAP 0x1 ;  /* 0x000000040000795c */ /* 0x000fe20000300000 */
.L_x_183:
[----:B------:R-:W0:Y:S01]  /*6a70*/  S2R R5, SR_CgaCtaId ;  /* 0x0000000000057919 */ /* 0x000e220000008800 */
[----:B------:R-:W-:Y:S02]  /*6a80*/  MOV R2, 0x400 ;  /* 0x0000040000027802 */ /* 0x000fe40000000f00 */
[----:B------:R-:W-:Y:S02]  /*6a90*/  SHF.L.U32 R4, R3, 0x1f, RZ ;  /* 0x0000001f03047819 */ /* 0x000fe400000006ff */
[----:B0-----:R-:W-:-:S05]  /*6aa0*/  LEA R5, R5, R2, 0x18 ;  /* 0x0000000205057211 */ /* 0x001fca00078ec0ff */
[----:B------:R-:W-:-:S04]  /*6ab0*/  VIADD R5, R5, 0xe0 ;  /* 0x000000e005057836 */ /* 0x000fc80000000000 */
[C---:B------:R-:W-:Y:S02]  /*6ac0*/  IMAD R7, R0.reuse, 0x8, R5 ;  /* 0x0000000800077824 */ /* 0x040fe400078e0205 */
[----:B------:R-:W-:Y:S02]  /*6ad0*/  VIADD R0, R0, 0x1 ;  /* 0x0000000100007836 */ /* 0x000fe40000000000 */
[----:B------:R-:W0:Y:S03]  /*6ae0*/  SYNCS.PHASECHK.TRANS64.TRYWAIT P0, [R7+URZ], R4 ;  /* 0x00000004070075a7 */ /* 0x000e26000800017f */
[----:B------:R-:W-:-:S04]  /*6af0*/  ISETP.NE.AND P1, PT, R0, 0x1c, PT ;  /* 0x0000001c0000780c */ /* 0x000fc80003f25270 */
[----:B------:R-:W-:Y:S02]  /*6b00*/  SEL R2, RZ, 0x1, P1 ;  /* 0x00000001ff027807 */ /* 0x000fe40000800000 */
[----:B------:R-:W-:Y:S02]  /*6b10*/  SEL R0, R0, RZ, P1 ;  /* 0x000000ff00007207 */ /* 0x000fe40000800000 */
[----:B------:R-:W-:-:S03]  /*6b20*/  LOP3.LUT R9, R3, R2, RZ, 0x3c, !PT ;  /* 0x0000000203097212 */ /* 0x000fc600078e3cff */
[----:B------:R-:W-:Y:S01]  /*6b30*/  IMAD R6, R0, 0x8, R5 ;  /* 0x0000000800067824 */ /* 0x000fe200078e0205 */
[----:B------:R-:W-:Y:S01]  /*6b40*/  SHF.L.U32 R3, R9, 0x1f, RZ ;  /* 0x0000001f09037819 */ /* 0x000fe200000006ff */
[----:B0-----:R-:W-:Y:S06]  /*6b50*/  @!P0 BRA `(.L_x_184) ;  /* 0x00000010003c8947 */ /* 0x001fec0003800000 */
.L_x_219:
[----:B------:R-:W1:Y:S01]  /*6b60*/  SYNCS.PHASECHK.TRANS64.TRYWAIT P0, [R6+URZ], R3 ;  /* 0x00000003060075a7 */ /* 0x000e62000800017f */
[----:B------:R-:W-:-:S05]  /*6b70*/  VIADD R0, R0, 0x1 ;  /* 0x0000000100007836 */ /* 0x000fca0000000000 */
[----:B------:R-:W-:-:S04]  /*6b80*/  ISETP.NE.AND P1, PT, R0, 0x1c, PT ;  /* 0x0000001c0000780c */ /* 0x000fc80003f25270 */
[----:B------:R-:W-:Y:S02]  /*6b90*/  SEL R2, RZ, 0x1, P1 ;  /* 0x00000001ff027807 */ /* 0x000fe40000800000 */
[----:B------:R-:W-:Y:S02]  /*6ba0*/  SEL R0, R0, RZ, P1 ;  /* 0x000000ff00007207 */ /* 0x000fe40000800000 */
[----:B------:R-:W-:-:S03]  /*6bb0*/  LOP3.LUT R9, R9, R2, RZ, 0x3c, !PT ;  /* 0x0000000209097212 */ /* 0x000fc600078e3cff */
[----:B0-----:R-:W-:Y:S01]  /*6bc0*/  IMAD R7, R0, 0x8, R5 ;  /* 0x0000000800077824 */ /* 0x001fe200078e0205 */
[----:B------:R-:W-:Y:S01]  /*6bd0*/  SHF.L.U32 R4, R9, 0x1f, RZ ;  /* 0x0000001f09047819 */ /* 0x000fe200000006ff */
[----:B-1----:R-:W-:Y:S06]  /*6be0*/  @!P0 BRA `(.L_x_185) ;  /* 0x00000010002c8947 */ /* 0x002fec0003800000 */
.L_x_220:
        /* <DEDUP_REMOVED lines=9> */
.L_x_221:
        /* <DEDUP_REMOVED lines=9> */
.L_x_222:
        /* <DEDUP_REMOVED lines=9> */
.L_x_223:
        /* <DEDUP_REMOVED lines=9> */
.L_x_224:
        /* <DEDUP_REMOVED lines=9> */
.L_x_225:
        /* <DEDUP_REMOVED lines=9> */
.L_x_226:
        /* <DEDUP_REMOVED lines=9> */
.L_x_227:
        /* <DEDUP_REMOVED lines=9> */
.L_x_228:
        /* <DEDUP_REMOVED lines=9> */
.L_x_229:
        /* <DEDUP_REMOVED lines=9> */
.L_x_230:
        /* <DEDUP_REMOVED lines=9> */
.L_x_231:
        /* <DEDUP_REMOVED lines=9> */
.L_x_232:
        /* <DEDUP_REMOVED lines=9> */
.L_x_233:
        /* <DEDUP_REMOVED lines=9> */
.L_x_234:
        /* <DEDUP_REMOVED lines=9> */
.L_x_235:
        /* <DEDUP_REMOVED lines=9> */
.L_x_236:
        /* <DEDUP_REMOVED lines=9> */
.L_x_237:
        /* <DEDUP_REMOVED lines=9> */
.L_x_238:
        /* <DEDUP_REMOVED lines=9> */
.L_x_239:
        /* <DEDUP_REMOVED lines=9> */
.L_x_240:
        /* <DEDUP_REMOVED lines=9> */
.L_x_241:
        /* <DEDUP_REMOVED lines=9> */
.L_x_242:
        /* <DEDUP_REMOVED lines=9> */
.L_x_243:
        /* <DEDUP_REMOVED lines=9> */
.L_x_244:
[----:B------:R-:W1:Y:S01]  /*7970*/  SYNCS.PHASECHK.TRANS64.TRYWAIT P0, [R7+URZ], R4 ;  /* 0x00000004070075a7 */ /* 0x000e62000800017f */
[----:B------:R-:W-:-:S05]  /*7980*/  VIADD R0, R0, 0x1 ;  /* 0x0000000100007836 */ /* 0x000fca0000000000 */
[----:B------:R-:W-:-:S04]  /*7990*/  ISETP.NE.AND P1, PT, R0, 0x1c, PT ;  /* 0x0000001c0000780c */ /* 0x000fc80003f25270 */
[----:B------:R-:W-:Y:S02]  /*79a0*/  SEL R2, RZ, 0x1, P1 ;  /* 0x00000001ff027807 */ /* 0x000fe40000800000 */
[----:B------:R-:W-:Y:S02]  /*79b0*/  SEL R0, R0, RZ, P1 ;  /* 0x000000ff00007207 */ /* 0x000fe40000800000 */
[----:B------:R-:W-:Y:S01]  /*79c0*/  LOP3.LUT R2, R9, R2, RZ, 0x3c, !PT ;  /* 0x0000000209027212 */ /* 0x000fe200078e3cff */
[----:B-1----:R-:W-:Y:S06]  /*79d0*/  @!P0 BRA `(.L_x_210) ;  /* 0x0000000800a48947 */ /* 0x002fec0003800000 */
.L_x_245:
[----:B------:R-:W-:Y:S01]  /*79e0*/  IMAD R5, R0, 0x8, R5 ;  /* 0x0000000800057824 */ /* 0x000fe200078e0205 */
[----:B------:R-:W-:-:S07]  /*79f0*/  SHF.L.U32 R0, R2, 0x1f, RZ ;  /* 0x0000001f02007819 */ /* 0x000fce00000006ff */
.L_x_211:
[----:B--2---:R2:W3:Y:S02]  /*7a00*/  SYNCS.PHASECHK.TRANS64.TRYWAIT P0, [R5+URZ], R0 ;  /* 0x00000000050075a7 */ /* 0x0044e4000800017f */
[----:B---3--:R-:W-:Y:S05]  /*7a10*/  @!P0 NANOSLEEP.SYNCS 0x989680 ;  /* 0x009896800000895d */ /* 0x008fea0003900000 */
[----:B------:R-:W3:Y:S02]  /*7a20*/  @!P0 SYNCS.PHASECHK.TRANS64 P0, [R5+URZ], R0 ;  /* 0x00000000050085a7 */ /* 0x000ee4000800007f */
[----:B---3--:R-:W-:Y:S05]  /*7a30*/  @!P0 BRA `(.L_x_211) ;  /* 0xfffffffc00f08947 */ /* 0x008fea000383ffff */
.L_x_182:
[----:B------:R-:W-:Y:S05]  /*7a40*/  BSYNC B0 ;  /* 0x0000000000007941 */ /* 0x000fea0003800000 */
.L_x_181:
[----:B------:R-:W-:Y:S05]  /*7a50*/  EXIT ;  /* 0x000000000000794d */ /* 0x000fea0003800000 */
.L_x_18:
[----:B-1----:R1:W2:Y:S02]  /*7a60*/  SYNCS.PHASECHK.TRANS64.TRYWAIT P1, [R3+URZ], R0 ;  /* 0x00000000030075a7 */ /* 0x0022a4000802017f */
[----:B--2---:R-:W-:Y:S05]  /*7a70*/  @!P1 NANOSLEEP.SYNCS 0x989680 ;  /* 0x009896800000995d */ /* 0x004fea0003900000 */
[----:B------:R-:W2:Y:S02]  /*7a80*/  @!P1 SYNCS.PHASECHK.TRANS64 P1, [R3+URZ], R0 ;  /* 0x00000000030095a7 */ /* 0x000ea4000802007f */
[----:B--2---:R-:W-:Y:S05]  /*7a90*/  @!P1 BRA `(.L_x_18) ;  /* 0xfffffffc00f09947 */ /* 0x004fea000383ffff */
[----:B------:R-:W-:Y:S05]  /*7aa0*/  BRA `(.L_x_17) ;  /* 0xffffff9c00487947 */ /* 0x000fea000383ffff */
.L_x_23:
[----:B-1----:R1:W2:Y:S02]  /*7ab0*/  SYNCS.PHASECHK.TRANS64.TRYWAIT P1, [R5+URZ], R4 ;  /* 0x00000004050075a7 */ /* 0x0022a4000802017f */
[----:B--2---:R-:W-:Y:S05]  /*7ac0*/  @!P1 NANOSLEEP.SYNCS 0x989680 ;  /* 0x009896800000995d */ /* 0x004fea0003900000 */
[----:B------:R-:W2:Y:S02]  /*7ad0*/  @!P1 SYNCS.PHASECHK.TRANS64 P1, [R5+URZ], R4 ;  /* 0x00000004050095a7 */ /* 0x000ea4000802007f */
[----:B--2---:R-:W-:Y:S05]  /*7ae0*/  @!P1 BRA `(.L_x_23) ;  /* 0xfffffffc00f09947 */ /* 0x004fea000383ffff */
[----:B------:R-:W-:Y:S05]  /*7af0*/  BRA `(.L_x_22) ;  /* 0xffffff9c00c87947 */ /* 0x000fea000383ffff */
.L_x_168:
[----:B------:R-:W-:Y:S01]  /*7b00*/  BSSY B1, `(.L_x_212) ;  /* 0x0000006000017945 */ /* 0x000fe20003800000 */
[----:B------:R-:W-:-:S07]  /*7b10*/  IMAD.MOV.U32 R15, RZ, RZ, -0x1 ;  /* 0xffffffffff0f7424 */ /* 0x000fce00078e00ff */
[----:B------:R-:W-:Y:S05]  /*7b20*/  WARPSYNC.COLLECTIVE R15, `(.L_x_213) ;  /* 0x000000000f0c7348 */ /* 0x000fea0003c00000 */
[----:B------:R-:W-:Y:S02]  /*7b30*/  ELECT P6, UR62, PT ;  /* 0x00000000003e782f */ /* 0x000fe400038c0000 */
[----:B------:R-:W-:Y:S01]  /*7b40*/  MOV R14, UR62 ;  /* 0x0000003e000e7c02 */ /* 0x000fe20008000f00 */
[----:B------:R-:W-:Y:S10]  /*7b50*/  ENDCOLLECTIVE ;  /* 0x000000000000791b */ /* 0x000ff40003800000 */
.L_x_213:
[----:B------:R-:W-:Y:S05]  /*7b60*/  BSYNC B1 ;  /* 0x0000000000017941 */ /* 0x000fea0003800000 */
.L_x_212:
[----:B------:R-:W-:Y:S05]  /*7b70*/  BRA `(.L_x_214) ;  /* 0xffffffe000f47947 */ /* 0x000fea000383ffff */
.L_x_171:
[----:B0-----:R0:W1:Y:S02]  /*7b80*/  SYNCS.PHASECHK.TRANS64.TRYWAIT P1, [R14+URZ+0xe0], R7 ;  /* 0x0000e0070e0075a7 */ /* 0x001064000802017f */
[----:B-1----:R-:W-:Y:S05]  /*7b90*/  @!P1 NANOSLEEP.SYNCS 0x989680 ;  /* 0x009896800000995d */ /* 0x002fea0003900000 */
[----:B------:R-:W1:Y:S02]  /*7ba0*/  @!P1 SYNCS.PHASECHK.TRANS64 P1, [R14+URZ+0xe0], R7 ;  /* 0x0000e0070e0095a7 */ /* 0x000e64000802007f */
[----:B-1----:R-:W-:Y:S05]  /*7bb0*/  @!P1 BRA `(.L_x_171) ;  /* 0xfffffffc00f09947 */ /* 0x002fea000383ffff */
[----:B------:R-:W-:Y:S05]  /*7bc0*/  BRA `(.L_x_215) ;  /* 0xffffffe400287947 */ /* 0x000fea000383ffff */
.L_x_180:
[----:B------:R-:W-:Y:S01]  /*7bd0*/  BSSY B0, `(.L_x_216) ;  /* 0x0000006000007945 */ /* 0x000fe20003800000 */
[----:B------:R-:W-:-:S07]  /*7be0*/  IMAD.MOV.U32 R15, RZ, RZ, -0x1 ;  /* 0xffffffffff0f7424 */ /* 0x000fce00078e00ff */
[----:B------:R-:W-:Y:S05]  /*7bf0*/  WARPSYNC.COLLECTIVE R15, `(.L_x_217) ;  /* 0x000000000f0c7348 */ /* 0x000fea0003c00000 */
[----:B------:R-:W-:Y:S02]  /*7c00*/  ELECT P6, UR62, PT ;  /* 0x00000000003e782f */ /* 0x000fe400038c0000 */
[----:B------:R-:W-:Y:S01]  /*7c10*/  MOV R14, UR62 ;  /* 0x0000003e000e7c02 */ /* 0x000fe20008000f00 */
[----:B------:R-:W-:Y:S10]  /*7c20*/  ENDCOLLECTIVE ;  /* 0x000000000000791b */ /* 0x000ff40003800000 */
.L_x_217:
[----:B------:R-:W-:Y:S05]  /*7c30*/  BSYNC B0 ;  /* 0x0000000000007941 */ /* 0x000fea0003800000 */
.L_x_216:
[----:B------:R-:W-:Y:S05]  /*7c40*/  BRA `(.L_x_218) ;  /* 0xffffffec00707947 */ /* 0x000fea000383ffff */
.L_x_184:
[----:B0-----:R0:W1:Y:S02]  /*7c50*/  SYNCS.PHASECHK.TRANS64.TRYWAIT P0, [R7+URZ], R4 ;  /* 0x00000004070075a7 */ /* 0x001064000800017f */
[----:B-1----:R-:W-:Y:S05]  /*7c60*/  @!P0 NANOSLEEP.SYNCS 0x989680 ;  /* 0x009896800000895d */ /* 0x002fea0003900000 */
[----:B------:R-:W1:Y:S02]  /*7c70*/  @!P0 SYNCS.PHASECHK.TRANS64 P0, [R7+URZ], R4 ;  /* 0x00000004070085a7 */ /* 0x000e64000800007f */
[----:B-1----:R-:W-:Y:S05]  /*7c80*/  @!P0 BRA `(.L_x_184) ;  /* 0xfffffffc00f08947 */ /* 0x002fea000383ffff */
[----:B------:R-:W-:Y:S05]  /*7c90*/  BRA `(.L_x_219) ;  /* 0xffffffec00b07947 */ /* 0x000fea000383ffff */
.L_x_185:
[----:B0-----:R0:W1:Y:S02]  /*7ca0*/  SYNCS.PHASECHK.TRANS64.TRYWAIT P0, [R6+URZ], R3 ;  /* 0x00000003060075a7 */ /* 0x001064000800017f */
[----:B-1----:R-:W-:Y:S05]  /*7cb0*/  @!P0 NANOSLEEP.SYNCS 0x989680 ;  /* 0x009896800000895d */ /* 0x002fea0003900000 */
[----:B------:R-:W1:Y:S02]  /*7cc0*/  @!P0 SYNCS.PHASECHK.TRANS64 P0, [R6+URZ], R3 ;  /* 0x00000003060085a7 */ /* 0x000e64000800007f */
[----:B-1----:R-:W-:Y:S05]  /*7cd0*/  @!P0 BRA `(.L_x_185) ;  /* 0xfffffffc00f08947 */ /* 0x002fea000383ffff */
[----:B------:R-:W-:Y:S05]  /*7ce0*/  BRA `(.L_x_220) ;  /* 0xffffffec00c07947 */ /* 0x000fea000383ffff */
.L_x_186:
[----:B0-----:R0:W1:Y:S02]  /*7cf0*/  SYNCS.PHASECHK.TRANS64.TRYWAIT P0, [R7+URZ], R4 ;  /* 0x00000004070075a7 */ /* 0x001064000800017f */
[----:B-1----:R-:W-:Y:S05]  /*7d00*/  @!P0 NANOSLEEP.SYNCS 0x989680 ;  /* 0x009896800000895d */ /* 0x002fea0003900000 */
[----:B------:R-:W1:Y:S02]  /*7d10*/  @!P0 SYNCS.PHASECHK.TRANS64 P0, [R7+URZ], R4 ;  /* 0x00000004070085a7 */ /* 0x000e64000800007f */
[----:B-1----:R-:W-:Y:S05]  /*7d20*/  @!P0 BRA `(.L_x_186) ;  /* 0xfffffffc00f08947 */ /* 0x002fea000383ffff */
[----:B------:R-:W-:Y:S05]  /*7d30*/  BRA `(.L_x_221) ;  /* 0xffffffec00d07947 */ /* 0x000fea000383ffff */
.L_x_187:
[----:B0-----:R0:W1:Y:S02]  /*7d40*/  SYNCS.PHASECHK.TRANS64.TRYWAIT P0, [R6+URZ], R3 ;  /* 0x00000003060075a7 */ /* 0x001064000800017f */
[----:B-1----:R-:W-:Y:S05]  /*7d50*/  @!P0 NANOSLEEP.SYNCS 0x989680 ;  /* 0x009896800000895d */ /* 0x002fea0003900000 */
[----:B------:R-:W1:Y:S02]  /*7d60*/  @!P0 SYNCS.PHASECHK.TRANS64 P0, [R6+URZ], R3 ;  /* 0x00000003060085a7 */ /* 0x000e64000800007f */
[----:B-1----:R-:W-:Y:S05]  /*7d70*/  @!P0 BRA `(.L_x_187) ;  /* 0xfffffffc00f08947 */ /* 0x002fea000383ffff */
[----:B------:R-:W-:Y:S05]  /*7d80*/  BRA `(.L_x_222) ;  /* 0xffffffec00e07947 */ /* 0x000fea000383ffff */
.L_x_188:
[----:B0-----:R0:W1:Y:S02]  /*7d90*/  SYNCS.PHASECHK.TRANS64.TRYWAIT P0, [R7+URZ], R4 ;  /* 0x00000004070075a7 */ /* 0x001064000800017f */
[----:B-1----:R-:W-:Y:S05]  /*7da0*/  @!P0 NANOSLEEP.SYNCS 0x989680 ;  /* 0x009896800000895d */ /* 0x002fea0003900000 */
[----:B------:R-:W1:Y:S02]  /*7db0*/  @!P0 SYNCS.PHASECHK.TRANS64 P0, [R7+URZ], R4 ;  /* 0x00000004070085a7 */ /* 0x000e64000800007f */
[----:B-1----:R-:W-:Y:S05]  /*7dc0*/  @!P0 BRA `(.L_x_188) ;  /* 0xfffffffc00f08947 */ /* 0x002fea000383ffff */
[----:B------:R-:W-:Y:S05]  /*7dd0*/  BRA `(.L_x_223) ;  /* 0xffffffec00f07947 */ /* 0x000fea000383ffff */
.L_x_189:
[----:B0-----:R0:W1:Y:S02]  /*7de0*/  SYNCS.PHASECHK.TRANS64.TRYWAIT P0, [R6+URZ], R3 ;  /* 0x00000003060075a7 */ /* 0x001064000800017f */
[----:B-1----:R-:W-:Y:S05]  /*7df0*/  @!P0 NANOSLEEP.SYNCS 0x989680 ;  /* 0x009896800000895d */ /* 0x002fea0003900000 */
[----:B------:R-:W1:Y:S02]  /*7e00*/  @!P0 SYNCS.PHASECHK.TRANS64 P0, [R6+URZ], R3 ;  /* 0x00000003060085a7 */ /* 0x000e64000800007f */
[----:B-1----:R-:W-:Y:S05]  /*7e10*/  @!P0 BRA `(.L_x_189) ;  /* 0xfffffffc00f08947 */ /* 0x002fea000383ffff */
[----:B------:R-:W-:Y:S05]  /*7e20*/  BRA `(.L_x_224) ;  /* 0xfffffff000007947 */ /* 0x000fea000383ffff */
.L_x_190:
[----:B0-----:R0:W1:Y:S02]  /*7e30*/  SYNCS.PHASECHK.TRANS64.TRYWAIT P0, [R7+URZ], R4 ;  /* 0x00000004070075a7 */ /* 0x001064000800017f */
[----:B-1----:R-:W-:Y:S05]  /*7e40*/  @!P0 NANOSLEEP.SYNCS 0x989680 ;  /* 0x009896800000895d */ /* 0x002fea0003900000 */
[----:B------:R-:W1:Y:S02]  /*7e50*/  @!P0 SYNCS.PHASECHK.TRANS64 P0, [R7+URZ], R4 ;  /* 0x00000004070085a7 */ /* 0x000e64000800007f */
[----:B-1----:R-:W-:Y:S05]  /*7e60*/  @!P0 BRA `(.L_x_190) ;  /* 0xfffffffc00f08947 */ /* 0x002fea000383ffff */
[----:B------:R-:W-:Y:S05]  /*7e70*/  BRA `(.L_x_225) ;  /* 0xfffffff000107947 */ /* 0x000fea000383ffff */
.L_x_191:
[----:B0-----:R0:W1:Y:S02]  /*7e80*/  SYNCS.PHASECHK.TRANS64.TRYWAIT P0, [R6+URZ], R3 ;  /* 0x00000003060075a7 */ /* 0x001064000800017f */
[----:B-1----:R-:W-:Y:S05]  /*7e90*/  @!P0 NANOSLEEP.SYNCS 0x989680 ;  /* 0x009896800000895d */ /* 0x002fea0003900000 */
[----:B------:R-:W1:Y:S02]  /*7ea0*/  @!P0 SYNCS.PHASECHK.TRANS64 P0, [R6+URZ], R3 ;  /* 0x00000003060085a7 */ /* 0x000e64000800007f */
[----:B-1----:R-:W-:Y:S05]  /*7eb0*/  @!P0 BRA `(.L_x_191) ;  /* 0xfffffffc00f08947 */ /* 0x002fea000383ffff */
[----:B------:R-:W-:Y:S05]  /*7ec0*/  BRA `(.L_x_226) ;  /* 0xfffffff000207947 */ /* 0x000fea000383ffff */
.L_x_192:
[----:B0-----:R0:W1:Y:S02]  /*7ed0*/  SYNCS.PHASECHK.TRANS64.TRYWAIT P0, [R7+URZ], R4 ;  /* 0x00000004070075a7 */ /* 0x001064000800017f */
[----:B-1----:R-:W-:Y:S05]  /*7ee0*/  @!P0 NANOSLEEP.SYNCS 0x989680 ;  /* 0x009896800000895d */ /* 0x002fea0003900000 */
[----:B------:R-:W1:Y:S02]  /*7ef0*/  @!P0 SYNCS.PHASECHK.TRANS64 P0, [R7+URZ], R4 ;  /* 0x00000004070085a7 */ /* 0x000e64000800007f */
[----:B-1----:R-:W-:Y:S05]  /*7f00*/  @!P0 BRA `(.L_x_192) ;  /* 0xfffffffc00f08947 */ /* 0x002fea000383ffff */
[----:B------:R-:W-:Y:S05]  /*7f10*/  BRA `(.L_x_227) ;  /* 0xfffffff000307947 */ /* 0x000fea000383ffff */
.L_x_193:
[----:B0-----:R0:W1:Y:S02]  /*7f20*/  SYNCS.PHASECHK.TRANS64.TRYWAIT P0, [R6+URZ], R3 ;  /* 0x00000003060075a7 */ /* 0x001064000800017f */
[----:B-1----:R-:W-:Y:S05]  /*7f30*/  @!P0 NANOSLEEP.SYNCS 0x989680 ;  /* 0x009896800000895d */ /* 0x002fea0003900000 */
[----:B------:R-:W1:Y:S02]  /*7f40*/  @!P0 SYNCS.PHASECHK.TRANS64 P0, [R6+URZ], R3 ;  /* 0x00000003060085a7 */ /* 0x000e64000800007f */
[----:B-1----:R-:W-:Y:S05]  /*7f50*/  @!P0 BRA `(.L_x_193) ;  /* 0xfffffffc00f08947 */ /* 0x002fea000383ffff */
[----:B------:R-:W-:Y:S05]  /*7f60*/  BRA `(.L_x_228) ;  /* 0xfffffff000407947 */ /* 0x000fea000383ffff */
.L_x_194:
[----:B0-----:R0:W1:Y:S02]  /*7f70*/  SYNCS.PHASECHK.TRANS64.TRYWAIT P0, [R7+URZ], R4 ;  /* 0x00000004070075a7 */ /* 0x001064000800017f */
[----:B-1----:R-:W-:Y:S05]  /*7f80*/  @!P0 NANOSLEEP.SYNCS 0x989680 ;  /* 0x009896800000895d */ /* 0x002fea0003900000 */
[----:B------:R-:W1:Y:S02]  /*7f90*/  @!P0 SYNCS.PHASECHK.TRANS64 P0, [R7+URZ], R4 ;  /* 0x00000004070085a7 */ /* 0x000e64000800007f */
[----:B-1----:R-:W-:Y:S05]  /*7fa0*/  @!P0 BRA `(.L_x_194) ;  /* 0xfffffffc00f08947 */ /* 0x002fea000383ffff */
[----:B------:R-:W-:Y:S05]  /*7fb0*/  BRA `(.L_x_229) ;  /* 0xfffffff000507947 */ /* 0x000fea000383ffff */
.L_x_195:
[----:B0-----:R0:W1:Y:S02]  /*7fc0*/  SYNCS.PHASECHK.TRANS64.TRYWAIT P0, [R6+URZ], R3 ;  /* 0x00000003060075a7 */ /* 0x001064000800017f */
[----:B-1----:R-:W-:Y:S05]  /*7fd0*/  @!P0 NANOSLEEP.SYNCS 0x989680 ;  /* 0x009896800000895d */ /* 0x002fea0003900000 */
[----:B------:R-:W1:Y:S02]  /*7fe0*/  @!P0 SYNCS.PHASECHK.TRANS64 P0, [R6+URZ], R3 ;  /* 0x00000003060085a7 */ /* 0x000e64000800007f */
[----:B-1----:R-:W-:Y:S05]  /*7ff0*/  @!P0 BRA `(.L_x_195) ;  /* 0xfffffffc00f08947 */ /* 0x002fea000383ffff */
[----:B------:R-:W-:Y:S05]  /*8000*/  BRA `(.L_x_230) ;  /* 0xfffffff000607947 */ /* 0x000fea000383ffff */
.L_x_196:
[----:B0-----:R0:W1:Y:S02]  /*8010*/  SYNCS.PHASECHK.TRANS64.TRYWAIT P0, [R7+URZ], R4 ;  /* 0x00000004070075a7 */ /* 0x001064000800017f */
[----:B-1----:R-:W-:Y:S05]  /*8020*/  @!P0 NANOSLEEP.SYNCS 0x989680 ;  /* 0x009896800000895d */ /* 0x002fea0003900000 */
[----:B------:R-:W1:Y:S02]  /*8030*/  @!P0 SYNCS.PHASECHK.TRANS64 P0, [R7+URZ], R4 ;  /* 0x00000004070085a7 */ /* 0x000e64000800007f */
[----:B-1----:R-:W-:Y:S05]  /*8040*/  @!P0 BRA `(.L_x_196) ;  /* 0xfffffffc00f08947 */ /* 0x002fea000383ffff */
[----:B------:R-:W-:Y:S05]  /*8050*/  BRA `(.L_x_231) ;  /* 0xfffffff000707947 */ /* 0x000fea000383ffff */
.L_x_197:
[----:B0-----:R0:W1:Y:S02]  /*8060*/  SYNCS.PHASECHK.TRANS64.TRYWAIT P0, [R6+URZ], R3 ;  /* 0x00000003060075a7 */ /* 0x001064000800017f */
[----:B-1----:R-:W-:Y:S05]  /*8070*/  @!P0 NANOSLEEP.SYNCS 0x989680 ;  /* 0x009896800000895d */ /* 0x002fea0003900000 */
[----:B------:R-:W1:Y:S02]  /*8080*/  @!P0 SYNCS.PHASECHK.TRANS64 P0, [R6+URZ], R3 ;  /* 0x00000003060085a7 */ /* 0x000e64000800007f */
[----:B-1----:R-:W-:Y:S05]  /*8090*/  @!P0 BRA `(.L_x_197) ;  /* 0xfffffffc00f08947 */ /* 0x002fea000383ffff */
[----:B------:R-:W-:Y:S05]  /*80a0*/  BRA `(.L_x_232) ;  /* 0xfffffff000807947 */ /* 0x000fea000383ffff */
.L_x_198:
[----:B0-----:R0:W1:Y:S02]  /*80b0*/  SYNCS.PHASECHK.TRANS64.TRYWAIT P0, [R7+URZ], R4 ;  /* 0x00000004070075a7 */ /* 0x001064000800017f */
[----:B-1----:R-:W-:Y:S05]  /*80c0*/  @!P0 NANOSLEEP.SYNCS 0x989680 ;  /* 0x009896800000895d */ /* 0x002fea0003900000 */
[----:B------:R-:W1:Y:S02]  /*80d0*/  @!P0 SYNCS.PHASECHK.TRANS64 P0, [R7+URZ], R4 ;  /* 0x00000004070085a7 */ /* 0x000e64000800007f */
[----:B-1----:R-:W-:Y:S05]  /*80e0*/  @!P0 BRA `(.L_x_198) ;  /* 0xfffffffc00f08947 */ /* 0x002fea000383ffff */
[----:B------:R-:W-:Y:S05]  /*80f0*/  BRA `(.L_x_233) ;  /* 0xfffffff000907947 */ /* 0x000fea000383ffff */
.L_x_199:
[----:B0-----:R0:W1:Y:S02]  /*8100*/  SYNCS.PHASECHK.TRANS64.TRYWAIT P0, [R6+URZ], R3 ;  /* 0x00000003060075a7 */ /* 0x001064000800017f */
[----:B-1----:R-:W-:Y:S05]  /*8110*/  @!P0 NANOSLEEP.SYNCS 0x989680 ;  /* 0x009896800000895d */ /* 0x002fea0003900000 */
[----:B------:R-:W1:Y:S02]  /*8120*/  @!P0 SYNCS.PHASECHK.TRANS64 P0, [R6+URZ], R3 ;  /* 0x00000003060085a7 */ /* 0x000e64000800007f */
[----:B-1----:R-:W-:Y:S05]  /*8130*/  @!P0 BRA `(.L_x_199) ;  /* 0xfffffffc00f08947 */ /* 0x002fea000383ffff */
[----:B------:R-:W-:Y:S05]  /*8140*/  BRA `(.L_x_234) ;  /* 0xfffffff000a07947 */ /* 0x000fea000383ffff */
.L_x_200:
[----:B0-----:R0:W1:Y:S02]  /*8150*/  SYNCS.PHASECHK.TRANS64.TRYWAIT P0, [R7+URZ], R4 ;  /* 0x00000004070075a7 */ /* 0x001064000800017f */
[----:B-1----:R-:W-:Y:S05]  /*8160*/  @!P0 NANOSLEEP.SYNCS 0x989680 ;  /* 0x009896800000895d */ /* 0x002fea0003900000 */
[----:B------:R-:W1:Y:S02]  /*8170*/  @!P0 SYNCS.PHASECHK.TRANS64 P0, [R7+URZ], R4 ;  /* 0x00000004070085a7 */ /* 0x000e64000800007f */
[----:B-1----:R-:W-:Y:S05]  /*8180*/  @!P0 BRA `(.L_x_200) ;  /* 0xfffffffc00f08947 */ /* 0x002fea000383ffff */
[----:B------:R-:W-:Y:S05]  /*8190*/  BRA `(.L_x_235) ;  /* 0xfffffff000b07947 */ /* 0x000fea000383ffff */
.L_x_201:
[----:B0-----:R0:W1:Y:S02]  /*81a0*/  SYNCS.PHASECHK.TRANS64.TRYWAIT P0, [R6+URZ], R3 ;  /* 0x00000003060075a7 */ /* 0x001064000800017f */
[----:B-1----:R-:W-:Y:S05]  /*81b0*/  @!P0 NANOSLEEP.SYNCS 0x989680 ;  /* 0x009896800000895d */ /* 0x002fea0003900000 */
[----:B------:R-:W1:Y:S02]  /*81c0*/  @!P0 SYNCS.PHASECHK.TRANS64 P0, [R6+URZ], R3 ;  /* 0x00000003060085a7 */ /* 0x000e64000800007f */
[----:B-1----:R-:W-:Y:S05]  /*81d0*/  @!P0 BRA `(.L_x_201) ;  /* 0xfffffffc00f08947 */ /* 0x002fea000383ffff */
[----:B------:R-:W-:Y:S05]  /*81e0*/  BRA `(.L_x_236) ;  /* 0xfffffff000c07947 */ /* 0x000fea000383ffff */
.L_x_202:
[----:B0-----:R0:W1:Y:S02]  /*81f0*/  SYNCS.PHASECHK.TRANS64.TRYWAIT P0, [R7+URZ], R4 ;  /* 0x00000004070075a7 */ /* 0x001064000800017f */
[----:B-1----:R-:W-:Y:S05]  /*8200*/  @!P0 NANOSLEEP.SYNCS 0x989680 ;  /* 0x009896800000895d */ /* 0x002fea0003900000 */
[----:B------:R-:W1:Y:S02]  /*8210*/  @!P0 SYNCS.PHASECHK.TRANS64 P0, [R7+URZ], R4 ;  /* 0x00000004070085a7 */ /* 0x000e64000800007f */
[----:B-1----:R-:W-:Y:S05]  /*8220*/  @!P0 BRA `(.L_x_202) ;  /* 0xfffffffc00f08947 */ /* 0x002fea000383ffff */
[----:B------:R-:W-:Y:S05]  /*8230*/  BRA `(.L_x_237) ;  /* 0xfffffff000d07947 */ /* 0x000fea000383ffff */
.L_x_203:
[----:B0-----:R0:W1:Y:S02]  /*8240*/  SYNCS.PHASECHK.TRANS64.TRYWAIT P0, [R6+URZ], R3 ;  /* 0x00000003060075a7 */ /* 0x001064000800017f */
[----:B-1----:R-:W-:Y:S05]  /*8250*/  @!P0 NANOSLEEP.SYNCS 0x989680 ;  /* 0x009896800000895d */ /* 0x002fea0003900000 */
[----:B------:R-:W1:Y:S02]  /*8260*/  @!P0 SYNCS.PHASECHK.TRANS64 P0, [R6+URZ], R3 ;  /* 0x00000003060085a7 */ /* 0x000e64000800007f */
[----:B-1----:R-:W-:Y:S05]  /*8270*/  @!P0 BRA `(.L_x_203) ;  /* 0xfffffffc00f08947 */ /* 0x002fea000383ffff */
[----:B------:R-:W-:Y:S05]  /*8280*/  BRA `(.L_x_238) ;  /* 0xfffffff000e07947 */ /* 0x000fea000383ffff */
.L_x_204:
[----:B0-----:R0:W1:Y:S02]  /*8290*/  SYNCS.PHASECHK.TRANS64.TRYWAIT P0, [R7+URZ], R4 ;  /* 0x00000004070075a7 */ /* 0x001064000800017f */
[----:B-1----:R-:W-:Y:S05]  /*82a0*/  @!P0 NANOSLEEP.SYNCS 0x989680 ;  /* 0x009896800000895d */ /* 0x002fea0003900000 */
[----:B------:R-:W1:Y:S02]  /*82b0*/  @!P0 SYNCS.PHASECHK.TRANS64 P0, [R7+URZ], R4 ;  /* 0x00000004070085a7 */ /* 0x000e64000800007f */
[----:B-1----:R-:W-:Y:S05]  /*82c0*/  @!P0 BRA `(.L_x_204) ;  /* 0xfffffffc00f08947 */ /* 0x002fea000383ffff */
[----:B------:R-:W-:Y:S05]  /*82d0*/  BRA `(.L_x_239) ;  /* 0xfffffff000f07947 */ /* 0x000fea000383ffff */
.L_x_205:
[----:B0-----:R0:W1:Y:S02]  /*82e0*/  SYNCS.PHASECHK.TRANS64.TRYWAIT P0, [R6+URZ], R3 ;  /* 0x00000003060075a7 */ /* 0x001064000800017f */
[----:B-1----:R-:W-:Y:S05]  /*82f0*/  @!P0 NANOSLEEP.SYNCS 0x989680 ;  /* 0x009896800000895d */ /* 0x002fea0003900000 */
[----:B------:R-:W1:Y:S02]  /*8300*/  @!P0 SYNCS.PHASECHK.TRANS64 P0, [R6+URZ], R3 ;  /* 0x00000003060085a7 */ /* 0x000e64000800007f */
[----:B-1----:R-:W-:Y:S05]  /*8310*/  @!P0 BRA `(.L_x_205) ;  /* 0xfffffffc00f08947 */ /* 0x002fea000383ffff */
[----:B------:R-:W-:Y:S05]  /*8320*/  BRA `(.L_x_240) ;  /* 0xfffffff400007947 */ /* 0x000fea000383ffff */
.L_x_206:
[----:B0-----:R0:W1:Y:S02]  /*8330*/  SYNCS.PHASECHK.TRANS64.TRYWAIT P0, [R7+URZ], R4 ;  /* 0x00000004070075a7 */ /* 0x001064000800017f */
[----:B-1----:R-:W-:Y:S05]  /*8340*/  @!P0 NANOSLEEP.SYNCS 0x989680 ;  /* 0x009896800000895d */ /* 0x002fea0003900000 */
[----:B------:R-:W1:Y:S02]  /*8350*/  @!P0 SYNCS.PHASECHK.TRANS64 P0, [R7+URZ], R4 ;  /* 0x00000004070085a7 */ /* 0x000e64000800007f */
[----:B-1----:R-:W-:Y:S05]  /*8360*/  @!P0 BRA `(.L_x_206) ;  /* 0xfffffffc00f08947 */ /* 0x002fea000383ffff */
[----:B------:R-:W-:Y:S05]  /*8370*/  BRA `(.L_x_241) ;  /* 0xfffffff400107947 */ /* 0x000fea000383ffff */
.L_x_207:
[----:B0-----:R0:W1:Y:S02]  /*8380*/  SYNCS.PHASECHK.TRANS64.TRYWAIT P0, [R6+URZ], R3 ;  /* 0x00000003060075a7 */ /* 0x001064000800017f */
[----:B-1----:R-:W-:Y:S05]  /*8390*/  @!P0 NANOSLEEP.SYNCS 0x989680 ;  /* 0x009896800000895d */ /* 0x002fea0003900000 */
[----:B------:R-:W1:Y:S02]  /*83a0*/  @!P0 SYNCS.PHASECHK.TRANS64 P0, [R6+URZ], R3 ;  /* 0x00000003060085a7 */ /* 0x000e64000800007f */
[----:B-1----:R-:W-:Y:S05]  /*83b0*/  @!P0 BRA `(.L_x_207) ;  /* 0xfffffffc00f08947 */ /* 0x002fea000383ffff */
[----:B------:R-:W-:Y:S05]  /*83c0*/  BRA `(.L_x_242) ;  /* 0xfffffff400207947 */ /* 0x000fea000383ffff */
.L_x_208:
[----:B0-----:R0:W1:Y:S02]  /*83d0*/  SYNCS.PHASECHK.TRANS64.TRYWAIT P0, [R7+URZ], R4 ;  /* 0x00000004070075a7 */ /* 0x001064000800017f */
[----:B-1----:R-:W-:Y:S05]  /*83e0*/  @!P0 NANOSLEEP.SYNCS 0x989680 ;  /* 0x009896800000895d */ /* 0x002fea0003900000 */
[----:B------:R-:W1:Y:S02]  /*83f0*/  @!P0 SYNCS.PHASECHK.TRANS64 P0, [R7+URZ], R4 ;  /* 0x00000004070085a7 */ /* 0x000e64000800007f */
[----:B-1----:R-:W-:Y:S05]  /*8400*/  @!P0 BRA `(.L_x_208) ;  /* 0xfffffffc00f08947 */ /* 0x002fea000383ffff */
[----:B------:R-:W-:Y:S05]  /*8410*/  BRA `(.L_x_243) ;  /* 0xfffffff400307947 */ /* 0x000fea000383ffff */
.L_x_209:
[----:B0-----:R0:W1:Y:S02]  /*8420*/  SYNCS.PHASECHK.TRANS64.TRYWAIT P0, [R6+URZ], R3 ;  /* 0x00000003060075a7 */ /* 0x001064000800017f */
[----:B-1----:R-:W-:Y:S05]  /*8430*/  @!P0 NANOSLEEP.SYNCS 0x989680 ;  /* 0x009896800000895d */ /* 0x002fea0003900000 */
[----:B------:R-:W1:Y:S02]  /*8440*/  @!P0 SYNCS.PHASECHK.TRANS64 P0, [R6+URZ], R3 ;  /* 0x00000003060085a7 */ /* 0x000e64000800007f */
[----:B-1----:R-:W-:Y:S05]  /*8450*/  @!P0 BRA `(.L_x_209) ;  /* 0xfffffffc00f08947 */ /* 0x002fea000383ffff */
[----:B------:R-:W-:Y:S05]  /*8460*/  BRA `(.L_x_244) ;  /* 0xfffffff400407947 */ /* 0x000fea000383ffff */
.L_x_210:
[----:B-1----:R1:W2:Y:S02]  /*8470*/  SYNCS.PHASECHK.TRANS64.TRYWAIT P0, [R7+URZ], R4 ;  /* 0x00000004070075a7 */ /* 0x0022a4000800017f */
[----:B--2---:R-:W-:Y:S05]  /*8480*/  @!P0 NANOSLEEP.SYNCS 0x989680 ;  /* 0x009896800000895d */ /* 0x004fea0003900000 */
[----:B------:R-:W2:Y:S02]  /*8490*/  @!P0 SYNCS.PHASECHK.TRANS64 P0, [R7+URZ], R4 ;  /* 0x00000004070085a7 */ /* 0x000ea4000800007f */
[----:B--2---:R-:W-:Y:S05]  /*84a0*/  @!P0 BRA `(.L_x_210) ;  /* 0xfffffffc00f08947 */ /* 0x004fea000383ffff */
[----:B------:R-:W-:Y:S05]  /*84b0*/  BRA `(.L_x_245) ;  /* 0xfffffff400487947 */ /* 0x000fea000383ffff */
.L_x_246:
[----:B------:R-:W-:-:S00]  /*84c0*/  BRA `(.L_x_246) ;  /* 0xfffffffc00fc7947 */ /* 0x000fc0000383ffff */
[----:B------:R-:W-:-:S00]  /*84d0*/  NOP ;  /* 0x0000000000007918 */ /* 0x000fc00000000000 */
        /* <DEDUP_REMOVED lines=10> */
.L_x_247:


//--------------------- .nv.global.init           --------------------------
	.section	.nv.global.init,"aw",@progbits
.nv.global.init:
	.type		$str$22,@object
	.size		$str$22,($str$23 - $str$22)
$str$22:
        /*0000*/ 	.byte	0x6b, 0x5f, 0x74, 0x69, 0x6c, 0x65, 0x5f, 0x63, 0x6f, 0x75, 0x6e, 0x74, 0x20, 0x3e, 0x3d, 0x20
        /*0010*/ 	.byte	0x31, 0x00
	.type		$str$23,@object
	.size		$str$23,(__unnamed_1 - $str$23)
$str$23:
        /*0012*/ 	.byte	0x2f, 0x74, 0x6d, 0x70, 0x2f, 0x63, 0x75, 0x74, 0x6c, 0x61, 0x73, 0x73, 0x5f, 0x73, 0x77, 0x65
        /*0022*/ 	.byte	0x65, 0x70, 0x5f, 0x73, 0x72, 0x63, 0x2f, 0x69, 0x6e, 0x63, 0x6c, 0x75, 0x64, 0x65, 0x2f, 0x63
        /*0032*/ 	.byte	0x75, 0x74, 0x6c, 0x61, 0x73, 0x73, 0x2f, 0x67, 0x65, 0x6d, 0x6d, 0x2f, 0x63, 0x6f, 0x6c, 0x6c
        /*0042*/ 	.byte	0x65, 0x63, 0x74, 0x69, 0x76, 0x65, 0x2f, 0x73, 0x6d, 0x39, 0x30, 0x5f, 0x6d, 0x6d, 0x61, 0x5f
        /*0052*/ 	.byte	0x74, 0x6d, 0x61, 0x5f, 0x67, 0x6d, 0x6d, 0x61, 0x5f, 0x73, 0x73, 0x5f, 0x77, 0x61, 0x72, 0x70
        /*0062*/ 	.byte	0x73, 0x70, 0x65, 0x63, 0x69, 0x61, 0x6c, 0x69, 0x7a, 0x65, 0x64, 0x2e, 0x68, 0x70, 0x70, 0x00
	.type		__unnamed_1,@object
	.size		__unnamed_1,(.L_0 - __unnamed_1)
__unnamed_1:
        /*0072*/ 	.byte	0x76, 0x6f, 0x69, 0x64, 0x20, 0x63, 0x75, 0x74, 0x6c, 0x61, 0x73, 0x73, 0x3a, 0x3a, 0x67, 0x65
        /* <DEDUP_REMOVED lines=172> */
.L_0:


//--------------------- .nv.shared._ZN7cutlass13device_kernelINS_4gemm6kernel13GemmUniversalIN4cute5tupleIJiiiiEEENS1_10collective13CollectiveMmaINS1_34MainloopSm90TmaGmmaWarpSpecializedILi28ENS5_IJNS4_1CILi1EEESB_SB_EEENS1_35KernelTmaWarpSpecializedCooperativeEEENS5_IJNSA_ILi128EEESF_NSA_ILi32EEEEEEaNS5_IJlSB_lEEEaSI_NS4_8TiledMMAINS4_8MMA_AtomIJNS4_4SM904GMMA27MMA_64x128x32_S32S8S8_SS_TNEEEENS4_6LayoutINS5_IJNSA_ILi2EEESB_SB_EEENS5_IJSB_NSA_ILi0EEESS_EEEEENS5_IJNS4_10UnderscoreESV_SV_EEEEENS4_13SM90_TMA_LOADENS4_14ComposedLayoutINS4_7SwizzleILi1ELi4ELi3EEENS4_18smem_ptr_flag_bitsILi8EEENSP_INS5_IJNSA_ILi8EEESG_EEENS5_IJSG_SB_EEEEEEEvNS4_8identityESY_S18_vS19_EENS_8epilogue10collective6detail29Sm90TmaWarpSpecializedAdapterINS1C_15DefaultEpilogueIaSI_SI_NS1B_6thread17LinearCombinationIaLi1EiiLNS1G_9ScaleType4KindE0ELNS_15FloatRoundStyleE2EaEENS1_15EpilogueDefaultEEEEEvvEEEEvNT_6ParamsE --------------------------
	.section	.nv.shared._ZN7cutlass13device_kernelINS_4gemm6kernel13GemmUniversalIN4cute5tupleIJiiiiEEENS1_10collective13CollectiveMmaINS1_34MainloopSm90TmaGmmaWarpSpecializedILi28ENS5_IJNS4_1CILi1EEESB_SB_EEENS1_35KernelTmaWarpSpecializedCooperativeEEENS5_IJNSA_ILi128EEESF_NSA_ILi32EEEEEEaNS5_IJlSB_lEEEaSI_NS4_8TiledMMAINS4_8MMA_AtomIJNS4_4SM904GMMA27MMA_64x128x32_S32S8S8_SS_TNEEEENS4_6LayoutINS5_IJNSA_ILi2EEESB_SB_EEENS5_IJSB_NSA_ILi0EEESS_EEEEENS5_IJNS4_10UnderscoreESV_SV_EEEEENS4_13SM90_TMA_LOADENS4_14ComposedLayoutINS4_7SwizzleILi1ELi4ELi3EEENS4_18smem_ptr_flag_bitsILi8EEENSP_INS5_IJNSA_ILi8EEESG_EEENS5_IJSG_SB_EEEEEEEvNS4_8identityESY_S18_vS19_EENS_8epilogue10collective6detail29Sm90TmaWarpSpecializedAdapterINS1C_15DefaultEpilogueIaSI_SI_NS1B_6thread17LinearCombinationIaLi1EiiLNS1G_9ScaleType4KindE0ELNS_15FloatRoundStyleE2EaEENS1_15EpilogueDefaultEEEEEvvEEEEvNT_6ParamsE,"aw",@nobits
	.sectionflags	@""
	.align	16
	.zero		1024


//--------------------- .nv.shared.reserved.0     --------------------------
	.section	.nv.shared.reserved.0,"aw",@nobits
	.weak		__nv_reservedSMEM_offset_0_alias
	.size		__nv_reservedSMEM_offset_0_alias, 0, 0
	.other		__nv_reservedSMEM_offset_0_alias,@"STO_CUDA_RESERVED_SHARED STV_DEFAULT"
__nv_reservedSMEM_offset_0_alias:
	.zero		0


//--------------------- .nv.global                --------------------------
	.section	.nv.global,"aw",@nobits
.nv.global:
	.type		_ZN40_INTERNAL_58932519_4_k_cu_1a910446_296474cute1_E,@object
	.size		_ZN40_INTERNAL_58932519_4_k_cu_1a910446_296474cute1_E,(_ZN40_INTERNAL_58932519_4_k_cu_1a910446_296474cuda3std3__45__cpo6cbeginE - _ZN40_INTERNAL_58932519_4_k_cu_1a910446_296474cute1_E)
_ZN40_INTERNAL_58932519_4_k_cu_1a910446_296474cute1_E:
	.zero		1
	.type		_ZN40_INTERNAL_58932519_4_k_cu_1a910446_296474cuda3std3__45__cpo6cbeginE,@object
	.size		_ZN40_INTERNAL_58932519_4_k_cu_1a910446_296474cuda3std3__45__cpo6cbeginE,(_ZN40_INTERNAL_58932519_4_k_cu_1a910446_296474cuda3std3__48in_placeE - _ZN40_INTERNAL_58932519_4_k_cu_1a910446_296474cuda3std3__45__cpo6cbeginE)
_ZN40_INTERNAL_58932519_4_k_cu_1a910446_296474cuda3std3__45__cpo6cbeginE:
	.zero		1
	.type		_ZN40_INTERNAL_58932519_4_k_cu_1a910446_296474cuda3std3__48in_placeE,@object
	.size		_ZN40_INTERNAL_58932519_4_k_cu_1a910446_296474cuda3std3__48in_placeE,(_ZN40_INTERNAL_58932519_4_k_cu_1a910446_296474cuda3std6ranges3__45__cpo9iter_moveE - _ZN40_INTERNAL_58932519_4_k_cu_1a910446_296474cuda3std3__48in_placeE)
_ZN40_INTERNAL_58932519_4_k_cu_1a910446_296474cuda3std3__48in_placeE:
	.zero		1
	.type		_ZN40_INTERNAL_58932519_4_k_cu_1a910446_296474cuda3std6ranges3__45__cpo9iter_moveE,@object
	.size		_ZN40_INTERNAL_58932519_4_k_cu_1a910446_296474cuda3std6ranges3__45__cpo9iter_moveE,(_ZN40_INTERNAL_58932519_4_k_cu_1a910446_296474cuda3std3__45__cpo5beginE - _ZN40_INTERNAL_58932519_4_k_cu_1a910446_296474cuda3std6ranges3__45__cpo9iter_moveE)
_ZN40_INTERNAL_58932519_4_k_cu_1a910446_296474cuda3std6ranges3__45__cpo9iter_moveE:
	.zero		1
	.type		_ZN40_INTERNAL_58932519_4_k_cu_1a910446_296474cuda3std3__45__cpo5beginE,@object
	.size		_ZN40_INTERNAL_58932519_4_k_cu_1a910446_296474cuda3std3__45__cpo5beginE,(_ZN40_INTERNAL_58932519_4_k_cu_1a910446_296474cuda3std3__442_GLOBAL__N__58932519_4_k_cu_1a910446_296476ignoreE - _ZN40_INTERNAL_58932519_4_k_cu_1a910446_296474cuda3std3__45__cpo5beginE)
_ZN40_INTERNAL_58932519_4_k_cu_1a910446_296474cuda3std3__45__cpo5beginE:
	.zero		1
	.type		_ZN40_INTERNAL_58932519_4_k_cu_1a910446_296474cuda3std3__442_GLOBAL__N__58932519_4_k_cu_1a910446_296476ignoreE,@object
	.size		_ZN40_INTERNAL_58932519_4_k_cu_1a910446_296474cuda3std3__442_GLOBAL__N__58932519_4_k_cu_1a910446_296476ignoreE,(_ZN40_INTERNAL_58932519_4_k_cu_1a910446_296474cute7productE - _ZN40_INTERNAL_58932519_4_k_cu_1a910446_296474cuda3std3__442_GLOBAL__N__58932519_4_k_cu_1a910446_296476ignoreE)
_ZN40_INTERNAL_58932519_4_k_cu_1a910446_296474cuda3std3__442_GLOBAL__N__58932519_4_k_cu_1a910446_296476ignoreE:
	.zero		1
	.type		_ZN40_INTERNAL_58932519_4_k_cu_1a910446_296474cute7productE,@object
	.size		_ZN40_INTERNAL_58932519_4_k_cu_1a910446_296474cute7productE,(_ZN40_INTERNAL_58932519_4_k_cu_1a910446_296474cuda3std3__45__cpo3endE - _ZN40_INTERNAL_58932519_4_k_cu_1a910446_296474cute7productE)
_ZN40_INTERNAL_58932519_4_k_cu_1a910446_296474cute7productE:
	.zero		1
	.type		_ZN40_INTERNAL_58932519_4_k_cu_1a910446_296474cuda3std3__45__cpo3endE,@object
	.size		_ZN40_INTERNAL_58932519_4_k_cu_1a910446_296474cuda3std3__45__cpo3endE,(_ZN40_INTERNAL_58932519_4_k_cu_1a910446_296474cuda3std3__419piecewise_constructE - _ZN40_INTERNAL_58932519_4_k_cu_1a910446_296474cuda3std3__45__cpo3endE)
_ZN40_INTERNAL_58932519_4_k_cu_1a910446_296474cuda3std3__45__cpo3endE:
	.zero		1
	.type		_ZN40_INTERNAL_58932519_4_k_cu_1a910446_296474cuda3std3__419piecewise_constructE,@object
	.size		_ZN40_INTERNAL_58932519_4_k_cu_1a910446_296474cuda3std3__419piecewise_constructE,(_ZN40_INTERNAL_58932519_4_k_cu_1a910446_296474cuda3std3__45__cpo4cendE - _ZN40_INTERNAL_58932519_4_k_cu_1a910446_296474cuda3std3__419piecewise_constructE)
_ZN40_INTERNAL_58932519_4_k_cu_1a910446_296474cuda3std3__419piecewise_constructE:
	.zero		1
	.type		_ZN40_INTERNAL_58932519_4_k_cu_1a910446_296474cuda3std3__45__cpo4cendE,@object
	.size		_ZN40_INTERNAL_58932519_4_k_cu_1a910446_296474cuda3std3__45__cpo4cendE,(_ZN40_INTERNAL_58932519_4_k_cu_1a910446_296474cuda3std6ranges3__45__cpo4swapE - _ZN40_INTERNAL_58932519_4_k_cu_1a910446_296474cuda3std3__45__cpo4cendE)
_ZN40_INTERNAL_58932519_4_k_cu_1a910446_296474cuda3std3__45__cpo4cendE:
	.zero		1
	.type		_ZN40_INTERNAL_58932519_4_k_cu_1a910446_296474cuda3std6ranges3__45__cpo4swapE,@object
	.size		_ZN40_INTERNAL_58932519_4_k_cu_1a910446_296474cuda3std6ranges3__45__cpo4swapE,(.L_8 - _ZN40_INTERNAL_58932519_4_k_cu_1a910446_296474cuda3std6ranges3__45__cpo4swapE)
_ZN40_INTERNAL_58932519_4_k_cu_1a910446_296474cuda3std6ranges3__45__cpo4swapE:
	.zero		1
.L_8:


//--------------------- .nv.constant0._ZN7cutlass13device_kernelINS_4gemm6kernel13GemmUniversalIN4cute5tupleIJiiiiEEENS1_10collective13CollectiveMmaINS1_34MainloopSm90TmaGmmaWarpSpecializedILi28ENS5_IJNS4_1CILi1EEESB_SB_EEENS1_35KernelTmaWarpSpecializedCooperativeEEENS5_IJNSA_ILi128EEESF_NSA_ILi32EEEEEEaNS5_IJlSB_lEEEaSI_NS4_8TiledMMAINS4_8MMA_AtomIJNS4_4SM904GMMA27MMA_64x128x32_S32S8S8_SS_TNEEEENS4_6LayoutINS5_IJNSA_ILi2EEESB_SB_EEENS5_IJSB_NSA_ILi0EEESS_EEEEENS5_IJNS4_10UnderscoreESV_SV_EEEEENS4_13SM90_TMA_LOADENS4_14ComposedLayoutINS4_7SwizzleILi1ELi4ELi3EEENS4_18smem_ptr_flag_bitsILi8EEENSP_INS5_IJNSA_ILi8EEESG_EEENS5_IJSG_SB_EEEEEEEvNS4_8identityESY_S18_vS19_EENS_8epilogue10collective6detail29Sm90TmaWarpSpecializedAdapterINS1C_15DefaultEpilogueIaSI_SI_NS1B_6thread17LinearCombinationIaLi1EiiLNS1G_9ScaleType4KindE0ELNS_15FloatRoundStyleE2EaEENS1_15EpilogueDefaultEEEEEvvEEEEvNT_6ParamsE --------------------------
	.section	.nv.constant0._ZN7cutlass13device_kernelINS_4gemm6kernel13GemmUniversalIN4cute5tupleIJiiiiEEENS1_10collective13CollectiveMmaINS1_34MainloopSm90TmaGmmaWarpSpecializedILi28ENS5_IJNS4_1CILi1EEESB_SB_EEENS1_35KernelTmaWarpSpecializedCooperativeEEENS5_IJNSA_ILi128EEESF_NSA_ILi32EEEEEEaNS5_IJlSB_lEEEaSI_NS4_8TiledMMAINS4_8MMA_AtomIJNS4_4SM904GMMA27MMA_64x128x32_S32S8S8_SS_TNEEEENS4_6LayoutINS5_IJNSA_ILi2EEESB_SB_EEENS5_IJSB_NSA_ILi0EEESS_EEEEENS5_IJNS4_10UnderscoreESV_SV_EEEEENS4_13SM90_TMA_LOADENS4_14ComposedLayoutINS4_7SwizzleILi1ELi4ELi3EEENS4_18smem_ptr_flag_bitsILi8EEENSP_INS5_IJNSA_ILi8EEESG_EEENS5_IJSG_SB_EEEEEEEvNS4_8identityESY_S18_vS19_EENS_8epilogue10collective6detail29Sm90TmaWarpSpecializedAdapterINS1C_15DefaultEpilogueIaSI_SI_NS1B_6thread17LinearCombinationIaLi1EiiLNS1G_9ScaleType4KindE0ELNS_15FloatRoundStyleE2EaEENS1_15EpilogueDefaultEEEEEvvEEEEvNT_6ParamsE,"a",@progbits
	.sectionflags	@""
	.align	4
.nv.constant0._ZN7cutlass13device_kernelINS_4gemm6kernel13GemmUniversalIN4cute5tupleIJiiiiEEENS1_10collective13CollectiveMmaINS1_34MainloopSm90TmaGmmaWarpSpecializedILi28ENS5_IJNS4_1CILi1EEESB_SB_EEENS1_35KernelTmaWarpSpecializedCooperativeEEENS5_IJNSA_ILi128EEESF_NSA_ILi32EEEEEEaNS5_IJlSB_lEEEaSI_NS4_8TiledMMAINS4_8MMA_AtomIJNS4_4SM904GMMA27MMA_64x128x32_S32S8S8_SS_TNEEEENS4_6LayoutINS5_IJNSA_ILi2EEESB_SB_EEENS5_IJSB_NSA_ILi0EEESS_EEEEENS5_IJNS4_10UnderscoreESV_SV_EEEEENS4_13SM90_TMA_LOADENS4_14ComposedLayoutINS4_7SwizzleILi1ELi4ELi3EEENS4_18smem_ptr_flag_bitsILi8EEENSP_INS5_IJNSA_ILi8EEESG_EEENS5_IJSG_SB_EEEEEEEvNS4_8identityESY_S18_vS19_EENS_8epilogue10collective6detail29Sm90TmaWarpSpecializedAdapterINS1C_15DefaultEpilogueIaSI_SI_NS1B_6thread17LinearCombinationIaLi1EiiLNS1G_9ScaleType4KindE0ELNS_15FloatRoundStyleE2EaEENS1_15EpilogueDefaultEEEEEvvEEEEvNT_6ParamsE:
	.zero		1664


//--------------------- SYMBOLS --------------------------

	.type		.nv.reservedSmem.offset0,@object
	.size		.nv.reservedSmem.offset0,0x4
	.type		__assertfail,@function
